	.headerflags	@"EF_CUDA_TEXMODE_UNIFIED EF_CUDA_64BIT_ADDRESS EF_CUDA_SM86 EF_CUDA_VIRTUAL_SM(EF_CUDA_SM86)"
	.elftype	@"ET_EXEC"


//--------------------- .nv.info                  --------------------------
	.section	.nv.info,"",@"SHT_CUDA_INFO"
	.align	4


	//----- nvinfo : EIATTR_REGCOUNT
	.align		4
        /*0000*/ 	.byte	0x04, 0x2f
        /*0002*/ 	.short	(.L_1 - .L_0)
	.align		4
.L_0:
        /*0004*/ 	.word	index@(cast_n_1_to_256__kernel)
        /*0008*/ 	.word	0x00000022


	//----- nvinfo : EIATTR_MAX_STACK_SIZE
	.align		4
.L_1:
        /*000c*/ 	.byte	0x04, 0x23
        /*000e*/ 	.short	(.L_3 - .L_2)
	.align		4
.L_2:
        /*0010*/ 	.word	index@(cast_n_1_to_256__kernel)
        /*0014*/ 	.word	0x00000000


	//----- nvinfo : EIATTR_MIN_STACK_SIZE
	.align		4
.L_3:
        /*0018*/ 	.byte	0x04, 0x12
        /*001a*/ 	.short	(.L_5 - .L_4)
	.align		4
.L_4:
        /*001c*/ 	.word	index@(cast_n_1_to_256__kernel)
        /*0020*/ 	.word	0x00000000


	//----- nvinfo : EIATTR_FRAME_SIZE
	.align		4
.L_5:
        /*0024*/ 	.byte	0x04, 0x11
        /*0026*/ 	.short	(.L_7 - .L_6)
	.align		4
.L_6:
        /*0028*/ 	.word	index@(cast_n_1_to_256__kernel)
        /*002c*/ 	.word	0x00000000


	//----- nvinfo : EIATTR_REGCOUNT
	.align		4
.L_7:
        /*0030*/ 	.byte	0x04, 0x2f
        /*0032*/ 	.short	(.L_9 - .L_8)
	.align		4
.L_8:
        /*0034*/ 	.word	index@(cast_n_257_to_512__kernel)
        /*0038*/ 	.word	0x00000022


	//----- nvinfo : EIATTR_MAX_STACK_SIZE
	.align		4
.L_9:
        /*003c*/ 	.byte	0x04, 0x23
        /*003e*/ 	.short	(.L_11 - .L_10)
	.align		4
.L_10:
        /*0040*/ 	.word	index@(cast_n_257_to_512__kernel)
        /*0044*/ 	.word	0x00000000


	//----- nvinfo : EIATTR_MIN_STACK_SIZE
	.align		4
.L_11:
        /*0048*/ 	.byte	0x04, 0x12
        /*004a*/ 	.short	(.L_13 - .L_12)
	.align		4
.L_12:
        /*004c*/ 	.word	index@(cast_n_257_to_512__kernel)
        /*0050*/ 	.word	0x00000000


	//----- nvinfo : EIATTR_FRAME_SIZE
	.align		4
.L_13:
        /*0054*/ 	.byte	0x04, 0x11
        /*0056*/ 	.short	(.L_15 - .L_14)
	.align		4
.L_14:
        /*0058*/ 	.word	index@(cast_n_257_to_512__kernel)
        /*005c*/ 	.word	0x00000000


	//----- nvinfo : EIATTR_REGCOUNT
	.align		4
.L_15:
        /*0060*/ 	.byte	0x04, 0x2f
        /*0062*/ 	.short	(.L_17 - .L_16)
	.align		4
.L_16:
        /*0064*/ 	.word	index@(cast_n_513_to_768__kernel)
        /*0068*/ 	.word	0x00000023


	//----- nvinfo : EIATTR_MAX_STACK_SIZE
	.align		4
.L_17:
        /*006c*/ 	.byte	0x04, 0x23
        /*006e*/ 	.short	(.L_19 - .L_18)
	.align		4
.L_18:
        /*0070*/ 	.word	index@(cast_n_513_to_768__kernel)
        /*0074*/ 	.word	0x00000000


	//----- nvinfo : EIATTR_MIN_STACK_SIZE
	.align		4
.L_19:
        /*0078*/ 	.byte	0x04, 0x12
        /*007a*/ 	.short	(.L_21 - .L_20)
	.align		4
.L_20:
        /*007c*/ 	.word	index@(cast_n_513_to_768__kernel)
        /*0080*/ 	.word	0x00000000


	//----- nvinfo : EIATTR_FRAME_SIZE
	.align		4
.L_21:
        /*0084*/ 	.byte	0x04, 0x11
        /*0086*/ 	.short	(.L_23 - .L_22)
	.align		4
.L_22:
        /*0088*/ 	.word	index@(cast_n_513_to_768__kernel)
        /*008c*/ 	.word	0x00000000


	//----- nvinfo : EIATTR_REGCOUNT
	.align		4
.L_23:
        /*0090*/ 	.byte	0x04, 0x2f
        /*0092*/ 	.short	(.L_25 - .L_24)
	.align		4
.L_24:
        /*0094*/ 	.word	index@(cast_n_769_to_1024__kernel)
        /*0098*/ 	.word	0x00000022


	//----- nvinfo : EIATTR_MAX_STACK_SIZE
	.align		4
.L_25:
        /*009c*/ 	.byte	0x04, 0x23
        /*009e*/ 	.short	(.L_27 - .L_26)
	.align		4
.L_26:
        /*00a0*/ 	.word	index@(cast_n_769_to_1024__kernel)
        /*00a4*/ 	.word	0x00000000


	//----- nvinfo : EIATTR_MIN_STACK_SIZE
	.align		4
.L_27:
        /*00a8*/ 	.byte	0x04, 0x12
        /*00aa*/ 	.short	(.L_29 - .L_28)
	.align		4
.L_28:
        /*00ac*/ 	.word	index@(cast_n_769_to_1024__kernel)
        /*00b0*/ 	.word	0x00000000


	//----- nvinfo : EIATTR_FRAME_SIZE
	.align		4
.L_29:
        /*00b4*/ 	.byte	0x04, 0x11
        /*00b6*/ 	.short	(.L_31 - .L_30)
	.align		4
.L_30:
        /*00b8*/ 	.word	index@(cast_n_769_to_1024__kernel)
        /*00bc*/ 	.word	0x00000000


	//----- nvinfo : EIATTR_REGCOUNT
	.align		4
.L_31:
        /*00c0*/ 	.byte	0x04, 0x2f
        /*00c2*/ 	.short	(.L_33 - .L_32)
	.align		4
.L_32:
        /*00c4*/ 	.word	index@(cast_n_1025_to_1280__kernel)
        /*00c8*/ 	.word	0x00000023


	//----- nvinfo : EIATTR_MAX_STACK_SIZE
	.align		4
.L_33:
        /*00cc*/ 	.byte	0x04, 0x23
        /*00ce*/ 	.short	(.L_35 - .L_34)
	.align		4
.L_34:
        /*00d0*/ 	.word	index@(cast_n_1025_to_1280__kernel)
        /*00d4*/ 	.word	0x00000000


	//----- nvinfo : EIATTR_MIN_STACK_SIZE
	.align		4
.L_35:
        /*00d8*/ 	.byte	0x04, 0x12
        /*00da*/ 	.short	(.L_37 - .L_36)
	.align		4
.L_36:
        /*00dc*/ 	.word	index@(cast_n_1025_to_1280__kernel)
        /*00e0*/ 	.word	0x00000000


	//----- nvinfo : EIATTR_FRAME_SIZE
	.align		4
.L_37:
        /*00e4*/ 	.byte	0x04, 0x11
        /*00e6*/ 	.short	(.L_39 - .L_38)
	.align		4
.L_38:
        /*00e8*/ 	.word	index@(cast_n_1025_to_1280__kernel)
        /*00ec*/ 	.word	0x00000000


	//----- nvinfo : EIATTR_REGCOUNT
	.align		4
.L_39:
        /*00f0*/ 	.byte	0x04, 0x2f
        /*00f2*/ 	.short	(.L_41 - .L_40)
	.align		4
.L_40:
        /*00f4*/ 	.word	index@(cast_n_1281_to_1536__kernel)
        /*00f8*/ 	.word	0x00000023


	//----- nvinfo : EIATTR_MAX_STACK_SIZE
	.align		4
.L_41:
        /*00fc*/ 	.byte	0x04, 0x23
        /*00fe*/ 	.short	(.L_43 - .L_42)
	.align		4
.L_42:
        /*0100*/ 	.word	index@(cast_n_1281_to_1536__kernel)
        /*0104*/ 	.word	0x00000000


	//----- nvinfo : EIATTR_MIN_STACK_SIZE
	.align		4
.L_43:
        /*0108*/ 	.byte	0x04, 0x12
        /*010a*/ 	.short	(.L_45 - .L_44)
	.align		4
.L_44:
        /*010c*/ 	.word	index@(cast_n_1281_to_1536__kernel)
        /*0110*/ 	.word	0x00000000


	//----- nvinfo : EIATTR_FRAME_SIZE
	.align		4
.L_45:
        /*0114*/ 	.byte	0x04, 0x11
        /*0116*/ 	.short	(.L_47 - .L_46)
	.align		4
.L_46:
        /*0118*/ 	.word	index@(cast_n_1281_to_1536__kernel)
        /*011c*/ 	.word	0x00000000


	//----- nvinfo : EIATTR_REGCOUNT
	.align		4
.L_47:
        /*0120*/ 	.byte	0x04, 0x2f
        /*0122*/ 	.short	(.L_49 - .L_48)
	.align		4
.L_48:
        /*0124*/ 	.word	index@(cast_n_1537_to_1792__kernel)
        /*0128*/ 	.word	0x00000023


	//----- nvinfo : EIATTR_MAX_STACK_SIZE
	.align		4
.L_49:
        /*012c*/ 	.byte	0x04, 0x23
        /*012e*/ 	.short	(.L_51 - .L_50)
	.align		4
.L_50:
        /*0130*/ 	.word	index@(cast_n_1537_to_1792__kernel)
        /*0134*/ 	.word	0x00000000


	//----- nvinfo : EIATTR_MIN_STACK_SIZE
	.align		4
.L_51:
        /*0138*/ 	.byte	0x04, 0x12
        /*013a*/ 	.short	(.L_53 - .L_52)
	.align		4
.L_52:
        /*013c*/ 	.word	index@(cast_n_1537_to_1792__kernel)
        /*0140*/ 	.word	0x00000000


	//----- nvinfo : EIATTR_FRAME_SIZE
	.align		4
.L_53:
        /*0144*/ 	.byte	0x04, 0x11
        /*0146*/ 	.short	(.L_55 - .L_54)
	.align		4
.L_54:
        /*0148*/ 	.word	index@(cast_n_1537_to_1792__kernel)
        /*014c*/ 	.word	0x00000000


	//----- nvinfo : EIATTR_REGCOUNT
	.align		4
.L_55:
        /*0150*/ 	.byte	0x04, 0x2f
        /*0152*/ 	.short	(.L_57 - .L_56)
	.align		4
.L_56:
        /*0154*/ 	.word	index@(cast_n_1793_to_2048__kernel)
        /*0158*/ 	.word	0x00000022


	//----- nvinfo : EIATTR_MAX_STACK_SIZE
	.align		4
.L_57:
        /*015c*/ 	.byte	0x04, 0x23
        /*015e*/ 	.short	(.L_59 - .L_58)
	.align		4
.L_58:
        /*0160*/ 	.word	index@(cast_n_1793_to_2048__kernel)
        /*0164*/ 	.word	0x00000000


	//----- nvinfo : EIATTR_MIN_STACK_SIZE
	.align		4
.L_59:
        /*0168*/ 	.byte	0x04, 0x12
        /*016a*/ 	.short	(.L_61 - .L_60)
	.align		4
.L_60:
        /*016c*/ 	.word	index@(cast_n_1793_to_2048__kernel)
        /*0170*/ 	.word	0x00000000


	//----- nvinfo : EIATTR_FRAME_SIZE
	.align		4
.L_61:
        /*0174*/ 	.byte	0x04, 0x11
        /*0176*/ 	.short	(.L_63 - .L_62)
	.align		4
.L_62:
        /*0178*/ 	.word	index@(cast_n_1793_to_2048__kernel)
        /*017c*/ 	.word	0x00000000


	//----- nvinfo : EIATTR_REGCOUNT
	.align		4
.L_63:
        /*0180*/ 	.byte	0x04, 0x2f
        /*0182*/ 	.short	(.L_65 - .L_64)
	.align		4
.L_64:
        /*0184*/ 	.word	index@(cast_n_2049_to_2304__kernel)
        /*0188*/ 	.word	0x00000023


	//----- nvinfo : EIATTR_MAX_STACK_SIZE
	.align		4
.L_65:
        /*018c*/ 	.byte	0x04, 0x23
        /*018e*/ 	.short	(.L_67 - .L_66)
	.align		4
.L_66:
        /*0190*/ 	.word	index@(cast_n_2049_to_2304__kernel)
        /*0194*/ 	.word	0x00000000


	//----- nvinfo : EIATTR_MIN_STACK_SIZE
	.align		4
.L_67:
        /*0198*/ 	.byte	0x04, 0x12
        /*019a*/ 	.short	(.L_69 - .L_68)
	.align		4
.L_68:
        /*019c*/ 	.word	index@(cast_n_2049_to_2304__kernel)
        /*01a0*/ 	.word	0x00000000


	//----- nvinfo : EIATTR_FRAME_SIZE
	.align		4
.L_69:
        /*01a4*/ 	.byte	0x04, 0x11
        /*01a6*/ 	.short	(.L_71 - .L_70)
	.align		4
.L_70:
        /*01a8*/ 	.word	index@(cast_n_2049_to_2304__kernel)
        /*01ac*/ 	.word	0x00000000


	//----- nvinfo : EIATTR_REGCOUNT
	.align		4
.L_71:
        /*01b0*/ 	.byte	0x04, 0x2f
        /*01b2*/ 	.short	(.L_73 - .L_72)
	.align		4
.L_72:
        /*01b4*/ 	.word	index@(cast_n_2305_to_2560__kernel)
        /*01b8*/ 	.word	0x00000023


	//----- nvinfo : EIATTR_MAX_STACK_SIZE
	.align		4
.L_73:
        /*01bc*/ 	.byte	0x04, 0x23
        /*01be*/ 	.short	(.L_75 - .L_74)
	.align		4
.L_74:
        /*01c0*/ 	.word	index@(cast_n_2305_to_2560__kernel)
        /*01c4*/ 	.word	0x00000000


	//----- nvinfo : EIATTR_MIN_STACK_SIZE
	.align		4
.L_75:
        /*01c8*/ 	.byte	0x04, 0x12
        /*01ca*/ 	.short	(.L_77 - .L_76)
	.align		4
.L_76:
        /*01cc*/ 	.word	index@(cast_n_2305_to_2560__kernel)
        /*01d0*/ 	.word	0x00000000


	//----- nvinfo : EIATTR_FRAME_SIZE
	.align		4
.L_77:
        /*01d4*/ 	.byte	0x04, 0x11
        /*01d6*/ 	.short	(.L_79 - .L_78)
	.align		4
.L_78:
        /*01d8*/ 	.word	index@(cast_n_2305_to_2560__kernel)
        /*01dc*/ 	.word	0x00000000


	//----- nvinfo : EIATTR_REGCOUNT
	.align		4
.L_79:
        /*01e0*/ 	.byte	0x04, 0x2f
        /*01e2*/ 	.short	(.L_81 - .L_80)
	.align		4
.L_80:
        /*01e4*/ 	.word	index@(cast_n_2561_to_2816__kernel)
        /*01e8*/ 	.word	0x00000023


	//----- nvinfo : EIATTR_MAX_STACK_SIZE
	.align		4
.L_81:
        /*01ec*/ 	.byte	0x04, 0x23
        /*01ee*/ 	.short	(.L_83 - .L_82)
	.align		4
.L_82:
        /*01f0*/ 	.word	index@(cast_n_2561_to_2816__kernel)
        /*01f4*/ 	.word	0x00000000


	//----- nvinfo : EIATTR_MIN_STACK_SIZE
	.align		4
.L_83:
        /*01f8*/ 	.byte	0x04, 0x12
        /*01fa*/ 	.short	(.L_85 - .L_84)
	.align		4
.L_84:
        /*01fc*/ 	.word	index@(cast_n_2561_to_2816__kernel)
        /*0200*/ 	.word	0x00000000


	//----- nvinfo : EIATTR_FRAME_SIZE
	.align		4
.L_85:
        /*0204*/ 	.byte	0x04, 0x11
        /*0206*/ 	.short	(.L_87 - .L_86)
	.align		4
.L_86:
        /*0208*/ 	.word	index@(cast_n_2561_to_2816__kernel)
        /*020c*/ 	.word	0x00000000


	//----- nvinfo : EIATTR_REGCOUNT
	.align		4
.L_87:
        /*0210*/ 	.byte	0x04, 0x2f
        /*0212*/ 	.short	(.L_89 - .L_88)
	.align		4
.L_88:
        /*0214*/ 	.word	index@(cast_n_2817_to_3072__kernel)
        /*0218*/ 	.word	0x00000023


	//----- nvinfo : EIATTR_MAX_STACK_SIZE
	.align		4
.L_89:
        /*021c*/ 	.byte	0x04, 0x23
        /*021e*/ 	.short	(.L_91 - .L_90)
	.align		4
.L_90:
        /*0220*/ 	.word	index@(cast_n_2817_to_3072__kernel)
        /*0224*/ 	.word	0x00000000


	//----- nvinfo : EIATTR_MIN_STACK_SIZE
	.align		4
.L_91:
        /*0228*/ 	.byte	0x04, 0x12
        /*022a*/ 	.short	(.L_93 - .L_92)
	.align		4
.L_92:
        /*022c*/ 	.word	index@(cast_n_2817_to_3072__kernel)
        /*0230*/ 	.word	0x00000000


	//----- nvinfo : EIATTR_FRAME_SIZE
	.align		4
.L_93:
        /*0234*/ 	.byte	0x04, 0x11
        /*0236*/ 	.short	(.L_95 - .L_94)
	.align		4
.L_94:
        /*0238*/ 	.word	index@(cast_n_2817_to_3072__kernel)
        /*023c*/ 	.word	0x00000000


	//----- nvinfo : EIATTR_REGCOUNT
	.align		4
.L_95:
        /*0240*/ 	.byte	0x04, 0x2f
        /*0242*/ 	.short	(.L_97 - .L_96)
	.align		4
.L_96:
        /*0244*/ 	.word	index@(cast_n_3073_to_3328__kernel)
        /*0248*/ 	.word	0x00000023


	//----- nvinfo : EIATTR_MAX_STACK_SIZE
	.align		4
.L_97:
        /*024c*/ 	.byte	0x04, 0x23
        /*024e*/ 	.short	(.L_99 - .L_98)
	.align		4
.L_98:
        /*0250*/ 	.word	index@(cast_n_3073_to_3328__kernel)
        /*0254*/ 	.word	0x00000000


	//----- nvinfo : EIATTR_MIN_STACK_SIZE
	.align		4
.L_99:
        /*0258*/ 	.byte	0x04, 0x12
        /*025a*/ 	.short	(.L_101 - .L_100)
	.align		4
.L_100:
        /*025c*/ 	.word	index@(cast_n_3073_to_3328__kernel)
        /*0260*/ 	.word	0x00000000


	//----- nvinfo : EIATTR_FRAME_SIZE
	.align		4
.L_101:
        /*0264*/ 	.byte	0x04, 0x11
        /*0266*/ 	.short	(.L_103 - .L_102)
	.align		4
.L_102:
        /*0268*/ 	.word	index@(cast_n_3073_to_3328__kernel)
        /*026c*/ 	.word	0x00000000


	//----- nvinfo : EIATTR_REGCOUNT
	.align		4
.L_103:
        /*0270*/ 	.byte	0x04, 0x2f
        /*0272*/ 	.short	(.L_105 - .L_104)
	.align		4
.L_104:
        /*0274*/ 	.word	index@(cast_n_3329_to_3584__kernel)
        /*0278*/ 	.word	0x00000023


	//----- nvinfo : EIATTR_MAX_STACK_SIZE
	.align		4
.L_105:
        /*027c*/ 	.byte	0x04, 0x23
        /*027e*/ 	.short	(.L_107 - .L_106)
	.align		4
.L_106:
        /*0280*/ 	.word	index@(cast_n_3329_to_3584__kernel)
        /*0284*/ 	.word	0x00000000


	//----- nvinfo : EIATTR_MIN_STACK_SIZE
	.align		4
.L_107:
        /*0288*/ 	.byte	0x04, 0x12
        /*028a*/ 	.short	(.L_109 - .L_108)
	.align		4
.L_108:
        /*028c*/ 	.word	index@(cast_n_3329_to_3584__kernel)
        /*0290*/ 	.word	0x00000000


	//----- nvinfo : EIATTR_FRAME_SIZE
	.align		4
.L_109:
        /*0294*/ 	.byte	0x04, 0x11
        /*0296*/ 	.short	(.L_111 - .L_110)
	.align		4
.L_110:
        /*0298*/ 	.word	index@(cast_n_3329_to_3584__kernel)
        /*029c*/ 	.word	0x00000000


	//----- nvinfo : EIATTR_REGCOUNT
	.align		4
.L_111:
        /*02a0*/ 	.byte	0x04, 0x2f
        /*02a2*/ 	.short	(.L_113 - .L_112)
	.align		4
.L_112:
        /*02a4*/ 	.word	index@(cast_n_3585_to_3840__kernel)
        /*02a8*/ 	.word	0x00000023


	//----- nvinfo : EIATTR_MAX_STACK_SIZE
	.align		4
.L_113:
        /*02ac*/ 	.byte	0x04, 0x23
        /*02ae*/ 	.short	(.L_115 - .L_114)
	.align		4
.L_114:
        /*02b0*/ 	.word	index@(cast_n_3585_to_3840__kernel)
        /*02b4*/ 	.word	0x00000000


	//----- nvinfo : EIATTR_MIN_STACK_SIZE
	.align		4
.L_115:
        /*02b8*/ 	.byte	0x04, 0x12
        /*02ba*/ 	.short	(.L_117 - .L_116)
	.align		4
.L_116:
        /*02bc*/ 	.word	index@(cast_n_3585_to_3840__kernel)
        /*02c0*/ 	.word	0x00000000


	//----- nvinfo : EIATTR_FRAME_SIZE
	.align		4
.L_117:
        /*02c4*/ 	.byte	0x04, 0x11
        /*02c6*/ 	.short	(.L_119 - .L_118)
	.align		4
.L_118:
        /*02c8*/ 	.word	index@(cast_n_3585_to_3840__kernel)
        /*02cc*/ 	.word	0x00000000


	//----- nvinfo : EIATTR_REGCOUNT
	.align		4
.L_119:
        /*02d0*/ 	.byte	0x04, 0x2f
        /*02d2*/ 	.short	(.L_121 - .L_120)
	.align		4
.L_120:
        /*02d4*/ 	.word	index@(cast_n_3841_to_4096__kernel)
        /*02d8*/ 	.word	0x00000022


	//----- nvinfo : EIATTR_MAX_STACK_SIZE
	.align		4
.L_121:
        /*02dc*/ 	.byte	0x04, 0x23
        /*02de*/ 	.short	(.L_123 - .L_122)
	.align		4
.L_122:
        /*02e0*/ 	.word	index@(cast_n_3841_to_4096__kernel)
        /*02e4*/ 	.word	0x00000000


	//----- nvinfo : EIATTR_MIN_STACK_SIZE
	.align		4
.L_123:
        /*02e8*/ 	.byte	0x04, 0x12
        /*02ea*/ 	.short	(.L_125 - .L_124)
	.align		4
.L_124:
        /*02ec*/ 	.word	index@(cast_n_3841_to_4096__kernel)
        /*02f0*/ 	.word	0x00000000


	//----- nvinfo : EIATTR_FRAME_SIZE
	.align		4
.L_125:
        /*02f4*/ 	.byte	0x04, 0x11
        /*02f6*/ 	.short	(.L_127 - .L_126)
	.align		4
.L_126:
        /*02f8*/ 	.word	index@(cast_n_3841_to_4096__kernel)
        /*02fc*/ 	.word	0x00000000
.L_127:


//--------------------- .nv.info.cast_n_3841_to_4096__kernel --------------------------
	.section	.nv.info.cast_n_3841_to_4096__kernel,"",@"SHT_CUDA_INFO"
	.align	4


	//----- nvinfo : EIATTR_CUDA_API_VERSION
	.align		4
        /*0000*/ 	.byte	0x04, 0x37
        /*0002*/ 	.short	(.L_129 - .L_128)
.L_128:
        /*0004*/ 	.word	0x00000076


	//----- nvinfo : EIATTR_SW2861232_WAR
	.align		4
.L_129:
        /*0008*/ 	.byte	0x01, 0x35
	.zero		2


	//----- nvinfo : EIATTR_PARAM_CBANK
	.align		4
        /*000c*/ 	.byte	0x04, 0x0a
        /*000e*/ 	.short	(.L_131 - .L_130)
	.align		4
.L_130:
        /*0010*/ 	.word	index@(.nv.constant0.cast_n_3841_to_4096__kernel)
        /*0014*/ 	.short	0x0160
        /*0016*/ 	.short	0x0018


	//----- nvinfo : EIATTR_CBANK_PARAM_SIZE
	.align		4
.L_131:
        /*0018*/ 	.byte	0x03, 0x19
        /*001a*/ 	.short	0x0018


	//----- nvinfo : EIATTR_KPARAM_INFO
	.align		4
        /*001c*/ 	.byte	0x04, 0x17
        /*001e*/ 	.short	(.L_133 - .L_132)
.L_132:
        /*0020*/ 	.word	0x00000000
        /*0024*/ 	.short	0x0002
        /*0026*/ 	.short	0x0010
        /*0028*/ 	.byte	0x00, 0xf0, 0x21, 0x00


	//----- nvinfo : EIATTR_KPARAM_INFO
	.align		4
.L_133:
        /*002c*/ 	.byte	0x04, 0x17
        /*002e*/ 	.short	(.L_135 - .L_134)
.L_134:
        /*0030*/ 	.word	0x00000000
        /*0034*/ 	.short	0x0001
        /*0036*/ 	.short	0x0008
        /*0038*/ 	.byte	0x00, 0xf0, 0x21, 0x00


	//----- nvinfo : EIATTR_KPARAM_INFO
	.align		4
.L_135:
        /*003c*/ 	.byte	0x04, 0x17
        /*003e*/ 	.short	(.L_137 - .L_136)
.L_136:
        /*0040*/ 	.word	0x00000000
        /*0044*/ 	.short	0x0000
        /*0046*/ 	.short	0x0000
        /*0048*/ 	.byte	0x00, 0xf0, 0x21, 0x00


	//----- nvinfo : EIATTR_MAXREG_COUNT
	.align		4
.L_137:
        /*004c*/ 	.byte	0x03, 0x1b
        /*004e*/ 	.short	0x00ff


	//----- nvinfo : EIATTR_EXIT_INSTR_OFFSETS
	.align		4
        /*0050*/ 	.byte	0x04, 0x1c
        /*0052*/ 	.short	(.L_139 - .L_138)


	//   ....[0]....
.L_138:
        /*0054*/ 	.word	0x00000050


	//   ....[1]....
        /*0058*/ 	.word	0x000005b0


	//   ....[2]....
        /*005c*/ 	.word	0x00000680


	//   ....[3]....
        /*0060*/ 	.word	0x000007b0


	//----- nvinfo : EIATTR_MAX_THREADS
	.align		4
.L_139:
        /*0064*/ 	.byte	0x04, 0x05
        /*0066*/ 	.short	(.L_141 - .L_140)
.L_140:
        /*0068*/ 	.word	0x00000100
        /*006c*/ 	.word	0x00000001
        /*0070*/ 	.word	0x00000001
.L_141:


//--------------------- .nv.info.cast_n_3585_to_3840__kernel --------------------------
	.section	.nv.info.cast_n_3585_to_3840__kernel,"",@"SHT_CUDA_INFO"
	.align	4


	//----- nvinfo : EIATTR_CUDA_API_VERSION
	.align		4
        /*0000*/ 	.byte	0x04, 0x37
        /*0002*/ 	.short	(.L_143 - .L_142)
.L_142:
        /*0004*/ 	.word	0x00000076


	//----- nvinfo : EIATTR_SW2861232_WAR
	.align		4
.L_143:
        /*0008*/ 	.byte	0x01, 0x35
	.zero		2


	//----- nvinfo : EIATTR_PARAM_CBANK
	.align		4
        /*000c*/ 	.byte	0x04, 0x0a
        /*000e*/ 	.short	(.L_145 - .L_144)
	.align		4
.L_144:
        /*0010*/ 	.word	index@(.nv.constant0.cast_n_3585_to_3840__kernel)
        /*0014*/ 	.short	0x0160
        /*0016*/ 	.short	0x0018


	//----- nvinfo : EIATTR_CBANK_PARAM_SIZE
	.align		4
.L_145:
        /*0018*/ 	.byte	0x03, 0x19
        /*001a*/ 	.short	0x0018


	//----- nvinfo : EIATTR_KPARAM_INFO
	.align		4
        /*001c*/ 	.byte	0x04, 0x17
        /*001e*/ 	.short	(.L_147 - .L_146)
.L_146:
        /*0020*/ 	.word	0x00000000
        /*0024*/ 	.short	0x0002
        /*0026*/ 	.short	0x0010
        /*0028*/ 	.byte	0x00, 0xf0, 0x21, 0x00


	//----- nvinfo : EIATTR_KPARAM_INFO
	.align		4
.L_147:
        /*002c*/ 	.byte	0x04, 0x17
        /*002e*/ 	.short	(.L_149 - .L_148)
.L_148:
        /*0030*/ 	.word	0x00000000
        /*0034*/ 	.short	0x0001
        /*0036*/ 	.short	0x0008
        /*0038*/ 	.byte	0x00, 0xf0, 0x21, 0x00


	//----- nvinfo : EIATTR_KPARAM_INFO
	.align		4
.L_149:
        /*003c*/ 	.byte	0x04, 0x17
        /*003e*/ 	.short	(.L_151 - .L_150)
.L_150:
        /*0040*/ 	.word	0x00000000
        /*0044*/ 	.short	0x0000
        /*0046*/ 	.short	0x0000
        /*0048*/ 	.byte	0x00, 0xf0, 0x21, 0x00


	//----- nvinfo : EIATTR_MAXREG_COUNT
	.align		4
.L_151:
        /*004c*/ 	.byte	0x03, 0x1b
        /*004e*/ 	.short	0x00ff


	//----- nvinfo : EIATTR_EXIT_INSTR_OFFSETS
	.align		4
        /*0050*/ 	.byte	0x04, 0x1c
        /*0052*/ 	.short	(.L_153 - .L_152)


	//   ....[0]....
.L_152:
        /*0054*/ 	.word	0x000001e0


	//   ....[1]....
        /*0058*/ 	.word	0x000006c0


	//   ....[2]....
        /*005c*/ 	.word	0x00000790


	//   ....[3]....
        /*0060*/ 	.word	0x000008c0


	//----- nvinfo : EIATTR_MAX_THREADS
	.align		4
.L_153:
        /*0064*/ 	.byte	0x04, 0x05
        /*0066*/ 	.short	(.L_155 - .L_154)
.L_154:
        /*0068*/ 	.word	0x00000100
        /*006c*/ 	.word	0x00000001
        /*0070*/ 	.word	0x00000001
.L_155:


//--------------------- .nv.info.cast_n_3329_to_3584__kernel --------------------------
	.section	.nv.info.cast_n_3329_to_3584__kernel,"",@"SHT_CUDA_INFO"
	.align	4


	//----- nvinfo : EIATTR_CUDA_API_VERSION
	.align		4
        /*0000*/ 	.byte	0x04, 0x37
        /*0002*/ 	.short	(.L_157 - .L_156)
.L_156:
        /*0004*/ 	.word	0x00000076


	//----- nvinfo : EIATTR_SW2861232_WAR
	.align		4
.L_157:
        /*0008*/ 	.byte	0x01, 0x35
	.zero		2


	//----- nvinfo : EIATTR_PARAM_CBANK
	.align		4
        /*000c*/ 	.byte	0x04, 0x0a
        /*000e*/ 	.short	(.L_159 - .L_158)
	.align		4
.L_158:
        /*0010*/ 	.word	index@(.nv.constant0.cast_n_3329_to_3584__kernel)
        /*0014*/ 	.short	0x0160
        /*0016*/ 	.short	0x0018


	//----- nvinfo : EIATTR_CBANK_PARAM_SIZE
	.align		4
.L_159:
        /*0018*/ 	.byte	0x03, 0x19
        /*001a*/ 	.short	0x0018


	//----- nvinfo : EIATTR_KPARAM_INFO
	.align		4
        /*001c*/ 	.byte	0x04, 0x17
        /*001e*/ 	.short	(.L_161 - .L_160)
.L_160:
        /*0020*/ 	.word	0x00000000
        /*0024*/ 	.short	0x0002
        /*0026*/ 	.short	0x0010
        /*0028*/ 	.byte	0x00, 0xf0, 0x21, 0x00


	//----- nvinfo : EIATTR_KPARAM_INFO
	.align		4
.L_161:
        /*002c*/ 	.byte	0x04, 0x17
        /*002e*/ 	.short	(.L_163 - .L_162)
.L_162:
        /*0030*/ 	.word	0x00000000
        /*0034*/ 	.short	0x0001
        /*0036*/ 	.short	0x0008
        /*0038*/ 	.byte	0x00, 0xf0, 0x21, 0x00


	//----- nvinfo : EIATTR_KPARAM_INFO
	.align		4
.L_163:
        /*003c*/ 	.byte	0x04, 0x17
        /*003e*/ 	.short	(.L_165 - .L_164)
.L_164:
        /*0040*/ 	.word	0x00000000
        /*0044*/ 	.short	0x0000
        /*0046*/ 	.short	0x0000
        /*0048*/ 	.byte	0x00, 0xf0, 0x21, 0x00


	//----- nvinfo : EIATTR_MAXREG_COUNT
	.align		4
.L_165:
        /*004c*/ 	.byte	0x03, 0x1b
        /*004e*/ 	.short	0x00ff


	//----- nvinfo : EIATTR_EXIT_INSTR_OFFSETS
	.align		4
        /*0050*/ 	.byte	0x04, 0x1c
        /*0052*/ 	.short	(.L_167 - .L_166)


	//   ....[0]....
.L_166:
        /*0054*/ 	.word	0x000001c0


	//   ....[1]....
        /*0058*/ 	.word	0x000006a0


	//   ....[2]....
        /*005c*/ 	.word	0x00000770


	//   ....[3]....
        /*0060*/ 	.word	0x000008a0


	//----- nvinfo : EIATTR_MAX_THREADS
	.align		4
.L_167:
        /*0064*/ 	.byte	0x04, 0x05
        /*0066*/ 	.short	(.L_169 - .L_168)
.L_168:
        /*0068*/ 	.word	0x00000100
        /*006c*/ 	.word	0x00000001
        /*0070*/ 	.word	0x00000001
.L_169:


//--------------------- .nv.info.cast_n_3073_to_3328__kernel --------------------------
	.section	.nv.info.cast_n_3073_to_3328__kernel,"",@"SHT_CUDA_INFO"
	.align	4


	//----- nvinfo : EIATTR_CUDA_API_VERSION
	.align		4
        /*0000*/ 	.byte	0x04, 0x37
        /*0002*/ 	.short	(.L_171 - .L_170)
.L_170:
        /*0004*/ 	.word	0x00000076


	//----- nvinfo : EIATTR_SW2861232_WAR
	.align		4
.L_171:
        /*0008*/ 	.byte	0x01, 0x35
	.zero		2


	//----- nvinfo : EIATTR_PARAM_CBANK
	.align		4
        /*000c*/ 	.byte	0x04, 0x0a
        /*000e*/ 	.short	(.L_173 - .L_172)
	.align		4
.L_172:
        /*0010*/ 	.word	index@(.nv.constant0.cast_n_3073_to_3328__kernel)
        /*0014*/ 	.short	0x0160
        /*0016*/ 	.short	0x0018


	//----- nvinfo : EIATTR_CBANK_PARAM_SIZE
	.align		4
.L_173:
        /*0018*/ 	.byte	0x03, 0x19
        /*001a*/ 	.short	0x0018


	//----- nvinfo : EIATTR_KPARAM_INFO
	.align		4
        /*001c*/ 	.byte	0x04, 0x17
        /*001e*/ 	.short	(.L_175 - .L_174)
.L_174:
        /*0020*/ 	.word	0x00000000
        /*0024*/ 	.short	0x0002
        /*0026*/ 	.short	0x0010
        /*0028*/ 	.byte	0x00, 0xf0, 0x21, 0x00


	//----- nvinfo : EIATTR_KPARAM_INFO
	.align		4
.L_175:
        /*002c*/ 	.byte	0x04, 0x17
        /*002e*/ 	.short	(.L_177 - .L_176)
.L_176:
        /*0030*/ 	.word	0x00000000
        /*0034*/ 	.short	0x0001
        /*0036*/ 	.short	0x0008
        /*0038*/ 	.byte	0x00, 0xf0, 0x21, 0x00


	//----- nvinfo : EIATTR_KPARAM_INFO
	.align		4
.L_177:
        /*003c*/ 	.byte	0x04, 0x17
        /*003e*/ 	.short	(.L_179 - .L_178)
.L_178:
        /*0040*/ 	.word	0x00000000
        /*0044*/ 	.short	0x0000
        /*0046*/ 	.short	0x0000
        /*0048*/ 	.byte	0x00, 0xf0, 0x21, 0x00


	//----- nvinfo : EIATTR_MAXREG_COUNT
	.align		4
.L_179:
        /*004c*/ 	.byte	0x03, 0x1b
        /*004e*/ 	.short	0x00ff


	//----- nvinfo : EIATTR_EXIT_INSTR_OFFSETS
	.align		4
        /*0050*/ 	.byte	0x04, 0x1c
        /*0052*/ 	.short	(.L_181 - .L_180)


	//   ....[0]....
.L_180:
        /*0054*/ 	.word	0x000001c0


	//   ....[1]....
        /*0058*/ 	.word	0x000006a0


	//   ....[2]....
        /*005c*/ 	.word	0x00000770


	//   ....[3]....
        /*0060*/ 	.word	0x000008a0


	//----- nvinfo : EIATTR_MAX_THREADS
	.align		4
.L_181:
        /*0064*/ 	.byte	0x04, 0x05
        /*0066*/ 	.short	(.L_183 - .L_182)
.L_182:
        /*0068*/ 	.word	0x00000100
        /*006c*/ 	.word	0x00000001
        /*0070*/ 	.word	0x00000001
.L_183:


//--------------------- .nv.info.cast_n_2817_to_3072__kernel --------------------------
	.section	.nv.info.cast_n_2817_to_3072__kernel,"",@"SHT_CUDA_INFO"
	.align	4


	//----- nvinfo : EIATTR_CUDA_API_VERSION
	.align		4
        /*0000*/ 	.byte	0x04, 0x37
        /*0002*/ 	.short	(.L_185 - .L_184)
.L_184:
        /*0004*/ 	.word	0x00000076


	//----- nvinfo : EIATTR_SW2861232_WAR
	.align		4
.L_185:
        /*0008*/ 	.byte	0x01, 0x35
	.zero		2


	//----- nvinfo : EIATTR_PARAM_CBANK
	.align		4
        /*000c*/ 	.byte	0x04, 0x0a
        /*000e*/ 	.short	(.L_187 - .L_186)
	.align		4
.L_186:
        /*0010*/ 	.word	index@(.nv.constant0.cast_n_2817_to_3072__kernel)
        /*0014*/ 	.short	0x0160
        /*0016*/ 	.short	0x0018


	//----- nvinfo : EIATTR_CBANK_PARAM_SIZE
	.align		4
.L_187:
        /*0018*/ 	.byte	0x03, 0x19
        /*001a*/ 	.short	0x0018


	//----- nvinfo : EIATTR_KPARAM_INFO
	.align		4
        /*001c*/ 	.byte	0x04, 0x17
        /*001e*/ 	.short	(.L_189 - .L_188)
.L_188:
        /*0020*/ 	.word	0x00000000
        /*0024*/ 	.short	0x0002
        /*0026*/ 	.short	0x0010
        /*0028*/ 	.byte	0x00, 0xf0, 0x21, 0x00


	//----- nvinfo : EIATTR_KPARAM_INFO
	.align		4
.L_189:
        /*002c*/ 	.byte	0x04, 0x17
        /*002e*/ 	.short	(.L_191 - .L_190)
.L_190:
        /*0030*/ 	.word	0x00000000
        /*0034*/ 	.short	0x0001
        /*0036*/ 	.short	0x0008
        /*0038*/ 	.byte	0x00, 0xf0, 0x21, 0x00


	//----- nvinfo : EIATTR_KPARAM_INFO
	.align		4
.L_191:
        /*003c*/ 	.byte	0x04, 0x17
        /*003e*/ 	.short	(.L_193 - .L_192)
.L_192:
        /*0040*/ 	.word	0x00000000
        /*0044*/ 	.short	0x0000
        /*0046*/ 	.short	0x0000
        /*0048*/ 	.byte	0x00, 0xf0, 0x21, 0x00


	//----- nvinfo : EIATTR_MAXREG_COUNT
	.align		4
.L_193:
        /*004c*/ 	.byte	0x03, 0x1b
        /*004e*/ 	.short	0x00ff


	//----- nvinfo : EIATTR_EXIT_INSTR_OFFSETS
	.align		4
        /*0050*/ 	.byte	0x04, 0x1c
        /*0052*/ 	.short	(.L_195 - .L_194)


	//   ....[0]....
.L_194:
        /*0054*/ 	.word	0x000001c0


	//   ....[1]....
        /*0058*/ 	.word	0x000006a0


	//   ....[2]....
        /*005c*/ 	.word	0x00000770


	//   ....[3]....
        /*0060*/ 	.word	0x000008a0


	//----- nvinfo : EIATTR_MAX_THREADS
	.align		4
.L_195:
        /*0064*/ 	.byte	0x04, 0x05
        /*0066*/ 	.short	(.L_197 - .L_196)
.L_196:
        /*0068*/ 	.word	0x00000100
        /*006c*/ 	.word	0x00000001
        /*0070*/ 	.word	0x00000001
.L_197:


//--------------------- .nv.info.cast_n_2561_to_2816__kernel --------------------------
	.section	.nv.info.cast_n_2561_to_2816__kernel,"",@"SHT_CUDA_INFO"
	.align	4


	//----- nvinfo : EIATTR_CUDA_API_VERSION
	.align		4
        /*0000*/ 	.byte	0x04, 0x37
        /*0002*/ 	.short	(.L_199 - .L_198)
.L_198:
        /*0004*/ 	.word	0x00000076


	//----- nvinfo : EIATTR_SW2861232_WAR
	.align		4
.L_199:
        /*0008*/ 	.byte	0x01, 0x35
	.zero		2


	//----- nvinfo : EIATTR_PARAM_CBANK
	.align		4
        /*000c*/ 	.byte	0x04, 0x0a
        /*000e*/ 	.short	(.L_201 - .L_200)
	.align		4
.L_200:
        /*0010*/ 	.word	index@(.nv.constant0.cast_n_2561_to_2816__kernel)
        /*0014*/ 	.short	0x0160
        /*0016*/ 	.short	0x0018


	//----- nvinfo : EIATTR_CBANK_PARAM_SIZE
	.align		4
.L_201:
        /*0018*/ 	.byte	0x03, 0x19
        /*001a*/ 	.short	0x0018


	//----- nvinfo : EIATTR_KPARAM_INFO
	.align		4
        /*001c*/ 	.byte	0x04, 0x17
        /*001e*/ 	.short	(.L_203 - .L_202)
.L_202:
        /*0020*/ 	.word	0x00000000
        /*0024*/ 	.short	0x0002
        /*0026*/ 	.short	0x0010
        /*0028*/ 	.byte	0x00, 0xf0, 0x21, 0x00


	//----- nvinfo : EIATTR_KPARAM_INFO
	.align		4
.L_203:
        /*002c*/ 	.byte	0x04, 0x17
        /*002e*/ 	.short	(.L_205 - .L_204)
.L_204:
        /*0030*/ 	.word	0x00000000
        /*0034*/ 	.short	0x0001
        /*0036*/ 	.short	0x0008
        /*0038*/ 	.byte	0x00, 0xf0, 0x21, 0x00


	//----- nvinfo : EIATTR_KPARAM_INFO
	.align		4
.L_205:
        /*003c*/ 	.byte	0x04, 0x17
        /*003e*/ 	.short	(.L_207 - .L_206)
.L_206:
        /*0040*/ 	.word	0x00000000
        /*0044*/ 	.short	0x0000
        /*0046*/ 	.short	0x0000
        /*0048*/ 	.byte	0x00, 0xf0, 0x21, 0x00


	//----- nvinfo : EIATTR_MAXREG_COUNT
	.align		4
.L_207:
        /*004c*/ 	.byte	0x03, 0x1b
        /*004e*/ 	.short	0x00ff


	//----- nvinfo : EIATTR_EXIT_INSTR_OFFSETS
	.align		4
        /*0050*/ 	.byte	0x04, 0x1c
        /*0052*/ 	.short	(.L_209 - .L_208)


	//   ....[0]....
.L_208:
        /*0054*/ 	.word	0x000001c0


	//   ....[1]....
        /*0058*/ 	.word	0x000006a0


	//   ....[2]....
        /*005c*/ 	.word	0x00000770


	//   ....[3]....
        /*0060*/ 	.word	0x000008a0


	//----- nvinfo : EIATTR_MAX_THREADS
	.align		4
.L_209:
        /*0064*/ 	.byte	0x04, 0x05
        /*0066*/ 	.short	(.L_211 - .L_210)
.L_210:
        /*0068*/ 	.word	0x00000100
        /*006c*/ 	.word	0x00000001
        /*0070*/ 	.word	0x00000001
.L_211:


//--------------------- .nv.info.cast_n_2305_to_2560__kernel --------------------------
	.section	.nv.info.cast_n_2305_to_2560__kernel,"",@"SHT_CUDA_INFO"
	.align	4


	//----- nvinfo : EIATTR_CUDA_API_VERSION
	.align		4
        /*0000*/ 	.byte	0x04, 0x37
        /*0002*/ 	.short	(.L_213 - .L_212)
.L_212:
        /*0004*/ 	.word	0x00000076


	//----- nvinfo : EIATTR_SW2861232_WAR
	.align		4
.L_213:
        /*0008*/ 	.byte	0x01, 0x35
	.zero		2


	//----- nvinfo : EIATTR_PARAM_CBANK
	.align		4
        /*000c*/ 	.byte	0x04, 0x0a
        /*000e*/ 	.short	(.L_215 - .L_214)
	.align		4
.L_214:
        /*0010*/ 	.word	index@(.nv.constant0.cast_n_2305_to_2560__kernel)
        /*0014*/ 	.short	0x0160
        /*0016*/ 	.short	0x0018


	//----- nvinfo : EIATTR_CBANK_PARAM_SIZE
	.align		4
.L_215:
        /*0018*/ 	.byte	0x03, 0x19
        /*001a*/ 	.short	0x0018


	//----- nvinfo : EIATTR_KPARAM_INFO
	.align		4
        /*001c*/ 	.byte	0x04, 0x17
        /*001e*/ 	.short	(.L_217 - .L_216)
.L_216:
        /*0020*/ 	.word	0x00000000
        /*0024*/ 	.short	0x0002
        /*0026*/ 	.short	0x0010
        /*0028*/ 	.byte	0x00, 0xf0, 0x21, 0x00


	//----- nvinfo : EIATTR_KPARAM_INFO
	.align		4
.L_217:
        /*002c*/ 	.byte	0x04, 0x17
        /*002e*/ 	.short	(.L_219 - .L_218)
.L_218:
        /*0030*/ 	.word	0x00000000
        /*0034*/ 	.short	0x0001
        /*0036*/ 	.short	0x0008
        /*0038*/ 	.byte	0x00, 0xf0, 0x21, 0x00


	//----- nvinfo : EIATTR_KPARAM_INFO
	.align		4
.L_219:
        /*003c*/ 	.byte	0x04, 0x17
        /*003e*/ 	.short	(.L_221 - .L_220)
.L_220:
        /*0040*/ 	.word	0x00000000
        /*0044*/ 	.short	0x0000
        /*0046*/ 	.short	0x0000
        /*0048*/ 	.byte	0x00, 0xf0, 0x21, 0x00


	//----- nvinfo : EIATTR_MAXREG_COUNT
	.align		4
.L_221:
        /*004c*/ 	.byte	0x03, 0x1b
        /*004e*/ 	.short	0x00ff


	//----- nvinfo : EIATTR_EXIT_INSTR_OFFSETS
	.align		4
        /*0050*/ 	.byte	0x04, 0x1c
        /*0052*/ 	.short	(.L_223 - .L_222)


	//   ....[0]....
.L_222:
        /*0054*/ 	.word	0x000001c0


	//   ....[1]....
        /*0058*/ 	.word	0x000006a0


	//   ....[2]....
        /*005c*/ 	.word	0x00000770


	//   ....[3]....
        /*0060*/ 	.word	0x000008a0


	//----- nvinfo : EIATTR_MAX_THREADS
	.align		4
.L_223:
        /*0064*/ 	.byte	0x04, 0x05
        /*0066*/ 	.short	(.L_225 - .L_224)
.L_224:
        /*0068*/ 	.word	0x00000100
        /*006c*/ 	.word	0x00000001
        /*0070*/ 	.word	0x00000001
.L_225:


//--------------------- .nv.info.cast_n_2049_to_2304__kernel --------------------------
	.section	.nv.info.cast_n_2049_to_2304__kernel,"",@"SHT_CUDA_INFO"
	.align	4


	//----- nvinfo : EIATTR_CUDA_API_VERSION
	.align		4
        /*0000*/ 	.byte	0x04, 0x37
        /*0002*/ 	.short	(.L_227 - .L_226)
.L_226:
        /*0004*/ 	.word	0x00000076


	//----- nvinfo : EIATTR_SW2861232_WAR
	.align		4
.L_227:
        /*0008*/ 	.byte	0x01, 0x35
	.zero		2


	//----- nvinfo : EIATTR_PARAM_CBANK
	.align		4
        /*000c*/ 	.byte	0x04, 0x0a
        /*000e*/ 	.short	(.L_229 - .L_228)
	.align		4
.L_228:
        /*0010*/ 	.word	index@(.nv.constant0.cast_n_2049_to_2304__kernel)
        /*0014*/ 	.short	0x0160
        /*0016*/ 	.short	0x0018


	//----- nvinfo : EIATTR_CBANK_PARAM_SIZE
	.align		4
.L_229:
        /*0018*/ 	.byte	0x03, 0x19
        /*001a*/ 	.short	0x0018


	//----- nvinfo : EIATTR_KPARAM_INFO
	.align		4
        /*001c*/ 	.byte	0x04, 0x17
        /*001e*/ 	.short	(.L_231 - .L_230)
.L_230:
        /*0020*/ 	.word	0x00000000
        /*0024*/ 	.short	0x0002
        /*0026*/ 	.short	0x0010
        /*0028*/ 	.byte	0x00, 0xf0, 0x21, 0x00


	//----- nvinfo : EIATTR_KPARAM_INFO
	.align		4
.L_231:
        /*002c*/ 	.byte	0x04, 0x17
        /*002e*/ 	.short	(.L_233 - .L_232)
.L_232:
        /*0030*/ 	.word	0x00000000
        /*0034*/ 	.short	0x0001
        /*0036*/ 	.short	0x0008
        /*0038*/ 	.byte	0x00, 0xf0, 0x21, 0x00


	//----- nvinfo : EIATTR_KPARAM_INFO
	.align		4
.L_233:
        /*003c*/ 	.byte	0x04, 0x17
        /*003e*/ 	.short	(.L_235 - .L_234)
.L_234:
        /*0040*/ 	.word	0x00000000
        /*0044*/ 	.short	0x0000
        /*0046*/ 	.short	0x0000
        /*0048*/ 	.byte	0x00, 0xf0, 0x21, 0x00


	//----- nvinfo : EIATTR_MAXREG_COUNT
	.align		4
.L_235:
        /*004c*/ 	.byte	0x03, 0x1b
        /*004e*/ 	.short	0x00ff


	//----- nvinfo : EIATTR_EXIT_INSTR_OFFSETS
	.align		4
        /*0050*/ 	.byte	0x04, 0x1c
        /*0052*/ 	.short	(.L_237 - .L_236)


	//   ....[0]....
.L_236:
        /*0054*/ 	.word	0x000001c0


	//   ....[1]....
        /*0058*/ 	.word	0x000006a0


	//   ....[2]....
        /*005c*/ 	.word	0x00000770


	//   ....[3]....
        /*0060*/ 	.word	0x000008a0


	//----- nvinfo : EIATTR_MAX_THREADS
	.align		4
.L_237:
        /*0064*/ 	.byte	0x04, 0x05
        /*0066*/ 	.short	(.L_239 - .L_238)
.L_238:
        /*0068*/ 	.word	0x00000100
        /*006c*/ 	.word	0x00000001
        /*0070*/ 	.word	0x00000001
.L_239:


//--------------------- .nv.info.cast_n_1793_to_2048__kernel --------------------------
	.section	.nv.info.cast_n_1793_to_2048__kernel,"",@"SHT_CUDA_INFO"
	.align	4


	//----- nvinfo : EIATTR_CUDA_API_VERSION
	.align		4
        /*0000*/ 	.byte	0x04, 0x37
        /*0002*/ 	.short	(.L_241 - .L_240)
.L_240:
        /*0004*/ 	.word	0x00000076


	//----- nvinfo : EIATTR_SW2861232_WAR
	.align		4
.L_241:
        /*0008*/ 	.byte	0x01, 0x35
	.zero		2


	//----- nvinfo : EIATTR_PARAM_CBANK
	.align		4
        /*000c*/ 	.byte	0x04, 0x0a
        /*000e*/ 	.short	(.L_243 - .L_242)
	.align		4
.L_242:
        /*0010*/ 	.word	index@(.nv.constant0.cast_n_1793_to_2048__kernel)
        /*0014*/ 	.short	0x0160
        /*0016*/ 	.short	0x0018


	//----- nvinfo : EIATTR_CBANK_PARAM_SIZE
	.align		4
.L_243:
        /*0018*/ 	.byte	0x03, 0x19
        /*001a*/ 	.short	0x0018


	//----- nvinfo : EIATTR_KPARAM_INFO
	.align		4
        /*001c*/ 	.byte	0x04, 0x17
        /*001e*/ 	.short	(.L_245 - .L_244)
.L_244:
        /*0020*/ 	.word	0x00000000
        /*0024*/ 	.short	0x0002
        /*0026*/ 	.short	0x0010
        /*0028*/ 	.byte	0x00, 0xf0, 0x21, 0x00


	//----- nvinfo : EIATTR_KPARAM_INFO
	.align		4
.L_245:
        /*002c*/ 	.byte	0x04, 0x17
        /*002e*/ 	.short	(.L_247 - .L_246)
.L_246:
        /*0030*/ 	.word	0x00000000
        /*0034*/ 	.short	0x0001
        /*0036*/ 	.short	0x0008
        /*0038*/ 	.byte	0x00, 0xf0, 0x21, 0x00


	//----- nvinfo : EIATTR_KPARAM_INFO
	.align		4
.L_247:
        /*003c*/ 	.byte	0x04, 0x17
        /*003e*/ 	.short	(.L_249 - .L_248)
.L_248:
        /*0040*/ 	.word	0x00000000
        /*0044*/ 	.short	0x0000
        /*0046*/ 	.short	0x0000
        /*0048*/ 	.byte	0x00, 0xf0, 0x21, 0x00


	//----- nvinfo : EIATTR_MAXREG_COUNT
	.align		4
.L_249:
        /*004c*/ 	.byte	0x03, 0x1b
        /*004e*/ 	.short	0x00ff


	//----- nvinfo : EIATTR_EXIT_INSTR_OFFSETS
	.align		4
        /*0050*/ 	.byte	0x04, 0x1c
        /*0052*/ 	.short	(.L_251 - .L_250)


	//   ....[0]....
.L_250:
        /*0054*/ 	.word	0x00000050


	//   ....[1]....
        /*0058*/ 	.word	0x000005b0


	//   ....[2]....
        /*005c*/ 	.word	0x00000680


	//   ....[3]....
        /*0060*/ 	.word	0x000007b0


	//----- nvinfo : EIATTR_MAX_THREADS
	.align		4
.L_251:
        /*0064*/ 	.byte	0x04, 0x05
        /*0066*/ 	.short	(.L_253 - .L_252)
.L_252:
        /*0068*/ 	.word	0x00000100
        /*006c*/ 	.word	0x00000001
        /*0070*/ 	.word	0x00000001
.L_253:


//--------------------- .nv.info.cast_n_1537_to_1792__kernel --------------------------
	.section	.nv.info.cast_n_1537_to_1792__kernel,"",@"SHT_CUDA_INFO"
	.align	4


	//----- nvinfo : EIATTR_CUDA_API_VERSION
	.align		4
        /*0000*/ 	.byte	0x04, 0x37
        /*0002*/ 	.short	(.L_255 - .L_254)
.L_254:
        /*0004*/ 	.word	0x00000076


	//----- nvinfo : EIATTR_SW2861232_WAR
	.align		4
.L_255:
        /*0008*/ 	.byte	0x01, 0x35
	.zero		2


	//----- nvinfo : EIATTR_PARAM_CBANK
	.align		4
        /*000c*/ 	.byte	0x04, 0x0a
        /*000e*/ 	.short	(.L_257 - .L_256)
	.align		4
.L_256:
        /*0010*/ 	.word	index@(.nv.constant0.cast_n_1537_to_1792__kernel)
        /*0014*/ 	.short	0x0160
        /*0016*/ 	.short	0x0018


	//----- nvinfo : EIATTR_CBANK_PARAM_SIZE
	.align		4
.L_257:
        /*0018*/ 	.byte	0x03, 0x19
        /*001a*/ 	.short	0x0018


	//----- nvinfo : EIATTR_KPARAM_INFO
	.align		4
        /*001c*/ 	.byte	0x04, 0x17
        /*001e*/ 	.short	(.L_259 - .L_258)
.L_258:
        /*0020*/ 	.word	0x00000000
        /*0024*/ 	.short	0x0002
        /*0026*/ 	.short	0x0010
        /*0028*/ 	.byte	0x00, 0xf0, 0x21, 0x00


	//----- nvinfo : EIATTR_KPARAM_INFO
	.align		4
.L_259:
        /*002c*/ 	.byte	0x04, 0x17
        /*002e*/ 	.short	(.L_261 - .L_260)
.L_260:
        /*0030*/ 	.word	0x00000000
        /*0034*/ 	.short	0x0001
        /*0036*/ 	.short	0x0008
        /*0038*/ 	.byte	0x00, 0xf0, 0x21, 0x00


	//----- nvinfo : EIATTR_KPARAM_INFO
	.align		4
.L_261:
        /*003c*/ 	.byte	0x04, 0x17
        /*003e*/ 	.short	(.L_263 - .L_262)
.L_262:
        /*0040*/ 	.word	0x00000000
        /*0044*/ 	.short	0x0000
        /*0046*/ 	.short	0x0000
        /*0048*/ 	.byte	0x00, 0xf0, 0x21, 0x00


	//----- nvinfo : EIATTR_MAXREG_COUNT
	.align		4
.L_263:
        /*004c*/ 	.byte	0x03, 0x1b
        /*004e*/ 	.short	0x00ff


	//----- nvinfo : EIATTR_EXIT_INSTR_OFFSETS
	.align		4
        /*0050*/ 	.byte	0x04, 0x1c
        /*0052*/ 	.short	(.L_265 - .L_264)


	//   ....[0]....
.L_264:
        /*0054*/ 	.word	0x000001c0


	//   ....[1]....
        /*0058*/ 	.word	0x000006a0


	//   ....[2]....
        /*005c*/ 	.word	0x00000770


	//   ....[3]....
        /*0060*/ 	.word	0x000008a0


	//----- nvinfo : EIATTR_MAX_THREADS
	.align		4
.L_265:
        /*0064*/ 	.byte	0x04, 0x05
        /*0066*/ 	.short	(.L_267 - .L_266)
.L_266:
        /*0068*/ 	.word	0x00000100
        /*006c*/ 	.word	0x00000001
        /*0070*/ 	.word	0x00000001
.L_267:


//--------------------- .nv.info.cast_n_1281_to_1536__kernel --------------------------
	.section	.nv.info.cast_n_1281_to_1536__kernel,"",@"SHT_CUDA_INFO"
	.align	4


	//----- nvinfo : EIATTR_CUDA_API_VERSION
	.align		4
        /*0000*/ 	.byte	0x04, 0x37
        /*0002*/ 	.short	(.L_269 - .L_268)
.L_268:
        /*0004*/ 	.word	0x00000076


	//----- nvinfo : EIATTR_SW2861232_WAR
	.align		4
.L_269:
        /*0008*/ 	.byte	0x01, 0x35
	.zero		2


	//----- nvinfo : EIATTR_PARAM_CBANK
	.align		4
        /*000c*/ 	.byte	0x04, 0x0a
        /*000e*/ 	.short	(.L_271 - .L_270)
	.align		4
.L_270:
        /*0010*/ 	.word	index@(.nv.constant0.cast_n_1281_to_1536__kernel)
        /*0014*/ 	.short	0x0160
        /*0016*/ 	.short	0x0018


	//----- nvinfo : EIATTR_CBANK_PARAM_SIZE
	.align		4
.L_271:
        /*0018*/ 	.byte	0x03, 0x19
        /*001a*/ 	.short	0x0018


	//----- nvinfo : EIATTR_KPARAM_INFO
	.align		4
        /*001c*/ 	.byte	0x04, 0x17
        /*001e*/ 	.short	(.L_273 - .L_272)
.L_272:
        /*0020*/ 	.word	0x00000000
        /*0024*/ 	.short	0x0002
        /*0026*/ 	.short	0x0010
        /*0028*/ 	.byte	0x00, 0xf0, 0x21, 0x00


	//----- nvinfo : EIATTR_KPARAM_INFO
	.align		4
.L_273:
        /*002c*/ 	.byte	0x04, 0x17
        /*002e*/ 	.short	(.L_275 - .L_274)
.L_274:
        /*0030*/ 	.word	0x00000000
        /*0034*/ 	.short	0x0001
        /*0036*/ 	.short	0x0008
        /*0038*/ 	.byte	0x00, 0xf0, 0x21, 0x00


	//----- nvinfo : EIATTR_KPARAM_INFO
	.align		4
.L_275:
        /*003c*/ 	.byte	0x04, 0x17
        /*003e*/ 	.short	(.L_277 - .L_276)
.L_276:
        /*0040*/ 	.word	0x00000000
        /*0044*/ 	.short	0x0000
        /*0046*/ 	.short	0x0000
        /*0048*/ 	.byte	0x00, 0xf0, 0x21, 0x00


	//----- nvinfo : EIATTR_MAXREG_COUNT
	.align		4
.L_277:
        /*004c*/ 	.byte	0x03, 0x1b
        /*004e*/ 	.short	0x00ff


	//----- nvinfo : EIATTR_EXIT_INSTR_OFFSETS
	.align		4
        /*0050*/ 	.byte	0x04, 0x1c
        /*0052*/ 	.short	(.L_279 - .L_278)


	//   ....[0]....
.L_278:
        /*0054*/ 	.word	0x000001c0


	//   ....[1]....
        /*0058*/ 	.word	0x000006a0


	//   ....[2]....
        /*005c*/ 	.word	0x00000770


	//   ....[3]....
        /*0060*/ 	.word	0x000008a0


	//----- nvinfo : EIATTR_MAX_THREADS
	.align		4
.L_279:
        /*0064*/ 	.byte	0x04, 0x05
        /*0066*/ 	.short	(.L_281 - .L_280)
.L_280:
        /*0068*/ 	.word	0x00000100
        /*006c*/ 	.word	0x00000001
        /*0070*/ 	.word	0x00000001
.L_281:


//--------------------- .nv.info.cast_n_1025_to_1280__kernel --------------------------
	.section	.nv.info.cast_n_1025_to_1280__kernel,"",@"SHT_CUDA_INFO"
	.align	4


	//----- nvinfo : EIATTR_CUDA_API_VERSION
	.align		4
        /*0000*/ 	.byte	0x04, 0x37
        /*0002*/ 	.short	(.L_283 - .L_282)
.L_282:
        /*0004*/ 	.word	0x00000076


	//----- nvinfo : EIATTR_SW2861232_WAR
	.align		4
.L_283:
        /*0008*/ 	.byte	0x01, 0x35
	.zero		2


	//----- nvinfo : EIATTR_PARAM_CBANK
	.align		4
        /*000c*/ 	.byte	0x04, 0x0a
        /*000e*/ 	.short	(.L_285 - .L_284)
	.align		4
.L_284:
        /*0010*/ 	.word	index@(.nv.constant0.cast_n_1025_to_1280__kernel)
        /*0014*/ 	.short	0x0160
        /*0016*/ 	.short	0x0018


	//----- nvinfo : EIATTR_CBANK_PARAM_SIZE
	.align		4
.L_285:
        /*0018*/ 	.byte	0x03, 0x19
        /*001a*/ 	.short	0x0018


	//----- nvinfo : EIATTR_KPARAM_INFO
	.align		4
        /*001c*/ 	.byte	0x04, 0x17
        /*001e*/ 	.short	(.L_287 - .L_286)
.L_286:
        /*0020*/ 	.word	0x00000000
        /*0024*/ 	.short	0x0002
        /*0026*/ 	.short	0x0010
        /*0028*/ 	.byte	0x00, 0xf0, 0x21, 0x00


	//----- nvinfo : EIATTR_KPARAM_INFO
	.align		4
.L_287:
        /*002c*/ 	.byte	0x04, 0x17
        /*002e*/ 	.short	(.L_289 - .L_288)
.L_288:
        /*0030*/ 	.word	0x00000000
        /*0034*/ 	.short	0x0001
        /*0036*/ 	.short	0x0008
        /*0038*/ 	.byte	0x00, 0xf0, 0x21, 0x00


	//----- nvinfo : EIATTR_KPARAM_INFO
	.align		4
.L_289:
        /*003c*/ 	.byte	0x04, 0x17
        /*003e*/ 	.short	(.L_291 - .L_290)
.L_290:
        /*0040*/ 	.word	0x00000000
        /*0044*/ 	.short	0x0000
        /*0046*/ 	.short	0x0000
        /*0048*/ 	.byte	0x00, 0xf0, 0x21, 0x00


	//----- nvinfo : EIATTR_MAXREG_COUNT
	.align		4
.L_291:
        /*004c*/ 	.byte	0x03, 0x1b
        /*004e*/ 	.short	0x00ff


	//----- nvinfo : EIATTR_EXIT_INSTR_OFFSETS
	.align		4
        /*0050*/ 	.byte	0x04, 0x1c
        /*0052*/ 	.short	(.L_293 - .L_292)


	//   ....[0]....
.L_292:
        /*0054*/ 	.word	0x000001c0


	//   ....[1]....
        /*0058*/ 	.word	0x000006a0


	//   ....[2]....
        /*005c*/ 	.word	0x00000770


	//   ....[3]....
        /*0060*/ 	.word	0x000008a0


	//----- nvinfo : EIATTR_MAX_THREADS
	.align		4
.L_293:
        /*0064*/ 	.byte	0x04, 0x05
        /*0066*/ 	.short	(.L_295 - .L_294)
.L_294:
        /*0068*/ 	.word	0x00000100
        /*006c*/ 	.word	0x00000001
        /*0070*/ 	.word	0x00000001
.L_295:


//--------------------- .nv.info.cast_n_769_to_1024__kernel --------------------------
	.section	.nv.info.cast_n_769_to_1024__kernel,"",@"SHT_CUDA_INFO"
	.align	4


	//----- nvinfo : EIATTR_CUDA_API_VERSION
	.align		4
        /*0000*/ 	.byte	0x04, 0x37
        /*0002*/ 	.short	(.L_297 - .L_296)
.L_296:
        /*0004*/ 	.word	0x00000076


	//----- nvinfo : EIATTR_SW2861232_WAR
	.align		4
.L_297:
        /*0008*/ 	.byte	0x01, 0x35
	.zero		2


	//----- nvinfo : EIATTR_PARAM_CBANK
	.align		4
        /*000c*/ 	.byte	0x04, 0x0a
        /*000e*/ 	.short	(.L_299 - .L_298)
	.align		4
.L_298:
        /*0010*/ 	.word	index@(.nv.constant0.cast_n_769_to_1024__kernel)
        /*0014*/ 	.short	0x0160
        /*0016*/ 	.short	0x0018


	//----- nvinfo : EIATTR_CBANK_PARAM_SIZE
	.align		4
.L_299:
        /*0018*/ 	.byte	0x03, 0x19
        /*001a*/ 	.short	0x0018


	//----- nvinfo : EIATTR_KPARAM_INFO
	.align		4
        /*001c*/ 	.byte	0x04, 0x17
        /*001e*/ 	.short	(.L_301 - .L_300)
.L_300:
        /*0020*/ 	.word	0x00000000
        /*0024*/ 	.short	0x0002
        /*0026*/ 	.short	0x0010
        /*0028*/ 	.byte	0x00, 0xf0, 0x21, 0x00


	//----- nvinfo : EIATTR_KPARAM_INFO
	.align		4
.L_301:
        /*002c*/ 	.byte	0x04, 0x17
        /*002e*/ 	.short	(.L_303 - .L_302)
.L_302:
        /*0030*/ 	.word	0x00000000
        /*0034*/ 	.short	0x0001
        /*0036*/ 	.short	0x0008
        /*0038*/ 	.byte	0x00, 0xf0, 0x21, 0x00


	//----- nvinfo : EIATTR_KPARAM_INFO
	.align		4
.L_303:
        /*003c*/ 	.byte	0x04, 0x17
        /*003e*/ 	.short	(.L_305 - .L_304)
.L_304:
        /*0040*/ 	.word	0x00000000
        /*0044*/ 	.short	0x0000
        /*0046*/ 	.short	0x0000
        /*0048*/ 	.byte	0x00, 0xf0, 0x21, 0x00


	//----- nvinfo : EIATTR_MAXREG_COUNT
	.align		4
.L_305:
        /*004c*/ 	.byte	0x03, 0x1b
        /*004e*/ 	.short	0x00ff


	//----- nvinfo : EIATTR_EXIT_INSTR_OFFSETS
	.align		4
        /*0050*/ 	.byte	0x04, 0x1c
        /*0052*/ 	.short	(.L_307 - .L_306)


	//   ....[0]....
.L_306:
        /*0054*/ 	.word	0x00000050


	//   ....[1]....
        /*0058*/ 	.word	0x000005b0


	//   ....[2]....
        /*005c*/ 	.word	0x00000680


	//   ....[3]....
        /*0060*/ 	.word	0x000007b0


	//----- nvinfo : EIATTR_MAX_THREADS
	.align		4
.L_307:
        /*0064*/ 	.byte	0x04, 0x05
        /*0066*/ 	.short	(.L_309 - .L_308)
.L_308:
        /*0068*/ 	.word	0x00000100
        /*006c*/ 	.word	0x00000001
        /*0070*/ 	.word	0x00000001
.L_309:


//--------------------- .nv.info.cast_n_513_to_768__kernel --------------------------
	.section	.nv.info.cast_n_513_to_768__kernel,"",@"SHT_CUDA_INFO"
	.align	4


	//----- nvinfo : EIATTR_CUDA_API_VERSION
	.align		4
        /*0000*/ 	.byte	0x04, 0x37
        /*0002*/ 	.short	(.L_311 - .L_310)
.L_310:
        /*0004*/ 	.word	0x00000076


	//----- nvinfo : EIATTR_SW2861232_WAR
	.align		4
.L_311:
        /*0008*/ 	.byte	0x01, 0x35
	.zero		2


	//----- nvinfo : EIATTR_PARAM_CBANK
	.align		4
        /*000c*/ 	.byte	0x04, 0x0a
        /*000e*/ 	.short	(.L_313 - .L_312)
	.align		4
.L_312:
        /*0010*/ 	.word	index@(.nv.constant0.cast_n_513_to_768__kernel)
        /*0014*/ 	.short	0x0160
        /*0016*/ 	.short	0x0018


	//----- nvinfo : EIATTR_CBANK_PARAM_SIZE
	.align		4
.L_313:
        /*0018*/ 	.byte	0x03, 0x19
        /*001a*/ 	.short	0x0018


	//----- nvinfo : EIATTR_KPARAM_INFO
	.align		4
        /*001c*/ 	.byte	0x04, 0x17
        /*001e*/ 	.short	(.L_315 - .L_314)
.L_314:
        /*0020*/ 	.word	0x00000000
        /*0024*/ 	.short	0x0002
        /*0026*/ 	.short	0x0010
        /*0028*/ 	.byte	0x00, 0xf0, 0x21, 0x00


	//----- nvinfo : EIATTR_KPARAM_INFO
	.align		4
.L_315:
        /*002c*/ 	.byte	0x04, 0x17
        /*002e*/ 	.short	(.L_317 - .L_316)
.L_316:
        /*0030*/ 	.word	0x00000000
        /*0034*/ 	.short	0x0001
        /*0036*/ 	.short	0x0008
        /*0038*/ 	.byte	0x00, 0xf0, 0x21, 0x00


	//----- nvinfo : EIATTR_KPARAM_INFO
	.align		4
.L_317:
        /*003c*/ 	.byte	0x04, 0x17
        /*003e*/ 	.short	(.L_319 - .L_318)
.L_318:
        /*0040*/ 	.word	0x00000000
        /*0044*/ 	.short	0x0000
        /*0046*/ 	.short	0x0000
        /*0048*/ 	.byte	0x00, 0xf0, 0x21, 0x00


	//----- nvinfo : EIATTR_MAXREG_COUNT
	.align		4
.L_319:
        /*004c*/ 	.byte	0x03, 0x1b
        /*004e*/ 	.short	0x00ff


	//----- nvinfo : EIATTR_EXIT_INSTR_OFFSETS
	.align		4
        /*0050*/ 	.byte	0x04, 0x1c
        /*0052*/ 	.short	(.L_321 - .L_320)


	//   ....[0]....
.L_320:
        /*0054*/ 	.word	0x000001c0


	//   ....[1]....
        /*0058*/ 	.word	0x000006a0


	//   ....[2]....
        /*005c*/ 	.word	0x00000770


	//   ....[3]....
        /*0060*/ 	.word	0x000008a0


	//----- nvinfo : EIATTR_MAX_THREADS
	.align		4
.L_321:
        /*0064*/ 	.byte	0x04, 0x05
        /*0066*/ 	.short	(.L_323 - .L_322)
.L_322:
        /*0068*/ 	.word	0x00000100
        /*006c*/ 	.word	0x00000001
        /*0070*/ 	.word	0x00000001
.L_323:


//--------------------- .nv.info.cast_n_257_to_512__kernel --------------------------
	.section	.nv.info.cast_n_257_to_512__kernel,"",@"SHT_CUDA_INFO"
	.align	4


	//----- nvinfo : EIATTR_CUDA_API_VERSION
	.align		4
        /*0000*/ 	.byte	0x04, 0x37
        /*0002*/ 	.short	(.L_325 - .L_324)
.L_324:
        /*0004*/ 	.word	0x00000076


	//----- nvinfo : EIATTR_SW2861232_WAR
	.align		4
.L_325:
        /*0008*/ 	.byte	0x01, 0x35
	.zero		2


	//----- nvinfo : EIATTR_PARAM_CBANK
	.align		4
        /*000c*/ 	.byte	0x04, 0x0a
        /*000e*/ 	.short	(.L_327 - .L_326)
	.align		4
.L_326:
        /*0010*/ 	.word	index@(.nv.constant0.cast_n_257_to_512__kernel)
        /*0014*/ 	.short	0x0160
        /*0016*/ 	.short	0x0018


	//----- nvinfo : EIATTR_CBANK_PARAM_SIZE
	.align		4
.L_327:
        /*0018*/ 	.byte	0x03, 0x19
        /*001a*/ 	.short	0x0018


	//----- nvinfo : EIATTR_KPARAM_INFO
	.align		4
        /*001c*/ 	.byte	0x04, 0x17
        /*001e*/ 	.short	(.L_329 - .L_328)
.L_328:
        /*0020*/ 	.word	0x00000000
        /*0024*/ 	.short	0x0002
        /*0026*/ 	.short	0x0010
        /*0028*/ 	.byte	0x00, 0xf0, 0x21, 0x00


	//----- nvinfo : EIATTR_KPARAM_INFO
	.align		4
.L_329:
        /*002c*/ 	.byte	0x04, 0x17
        /*002e*/ 	.short	(.L_331 - .L_330)
.L_330:
        /*0030*/ 	.word	0x00000000
        /*0034*/ 	.short	0x0001
        /*0036*/ 	.short	0x0008
        /*0038*/ 	.byte	0x00, 0xf0, 0x21, 0x00


	//----- nvinfo : EIATTR_KPARAM_INFO
	.align		4
.L_331:
        /*003c*/ 	.byte	0x04, 0x17
        /*003e*/ 	.short	(.L_333 - .L_332)
.L_332:
        /*0040*/ 	.word	0x00000000
        /*0044*/ 	.short	0x0000
        /*0046*/ 	.short	0x0000
        /*0048*/ 	.byte	0x00, 0xf0, 0x21, 0x00


	//----- nvinfo : EIATTR_MAXREG_COUNT
	.align		4
.L_333:
        /*004c*/ 	.byte	0x03, 0x1b
        /*004e*/ 	.short	0x00ff


	//----- nvinfo : EIATTR_EXIT_INSTR_OFFSETS
	.align		4
        /*0050*/ 	.byte	0x04, 0x1c
        /*0052*/ 	.short	(.L_335 - .L_334)


	//   ....[0]....
.L_334:
        /*0054*/ 	.word	0x00000050


	//   ....[1]....
        /*0058*/ 	.word	0x000005b0


	//   ....[2]....
        /*005c*/ 	.word	0x00000680


	//   ....[3]....
        /*0060*/ 	.word	0x000007b0


	//----- nvinfo : EIATTR_MAX_THREADS
	.align		4
.L_335:
        /*0064*/ 	.byte	0x04, 0x05
        /*0066*/ 	.short	(.L_337 - .L_336)
.L_336:
        /*0068*/ 	.word	0x00000100
        /*006c*/ 	.word	0x00000001
        /*0070*/ 	.word	0x00000001
.L_337:


//--------------------- .nv.info.cast_n_1_to_256__kernel --------------------------
	.section	.nv.info.cast_n_1_to_256__kernel,"",@"SHT_CUDA_INFO"
	.align	4


	//----- nvinfo : EIATTR_CUDA_API_VERSION
	.align		4
        /*0000*/ 	.byte	0x04, 0x37
        /*0002*/ 	.short	(.L_339 - .L_338)
.L_338:
        /*0004*/ 	.word	0x00000076


	//----- nvinfo : EIATTR_SW2861232_WAR
	.align		4
.L_339:
        /*0008*/ 	.byte	0x01, 0x35
	.zero		2


	//----- nvinfo : EIATTR_PARAM_CBANK
	.align		4
        /*000c*/ 	.byte	0x04, 0x0a
        /*000e*/ 	.short	(.L_341 - .L_340)
	.align		4
.L_340:
        /*0010*/ 	.word	index@(.nv.constant0.cast_n_1_to_256__kernel)
        /*0014*/ 	.short	0x0160
        /*0016*/ 	.short	0x0018


	//----- nvinfo : EIATTR_CBANK_PARAM_SIZE
	.align		4
.L_341:
        /*0018*/ 	.byte	0x03, 0x19
        /*001a*/ 	.short	0x0018


	//----- nvinfo : EIATTR_KPARAM_INFO
	.align		4
        /*001c*/ 	.byte	0x04, 0x17
        /*001e*/ 	.short	(.L_343 - .L_342)
.L_342:
        /*0020*/ 	.word	0x00000000
        /*0024*/ 	.short	0x0002
        /*0026*/ 	.short	0x0010
        /*0028*/ 	.byte	0x00, 0xf0, 0x21, 0x00


	//----- nvinfo : EIATTR_KPARAM_INFO
	.align		4
.L_343:
        /*002c*/ 	.byte	0x04, 0x17
        /*002e*/ 	.short	(.L_345 - .L_344)
.L_344:
        /*0030*/ 	.word	0x00000000
        /*0034*/ 	.short	0x0001
        /*0036*/ 	.short	0x0008
        /*0038*/ 	.byte	0x00, 0xf0, 0x21, 0x00


	//----- nvinfo : EIATTR_KPARAM_INFO
	.align		4
.L_345:
        /*003c*/ 	.byte	0x04, 0x17
        /*003e*/ 	.short	(.L_347 - .L_346)
.L_346:
        /*0040*/ 	.word	0x00000000
        /*0044*/ 	.short	0x0000
        /*0046*/ 	.short	0x0000
        /*0048*/ 	.byte	0x00, 0xf0, 0x21, 0x00


	//----- nvinfo : EIATTR_MAXREG_COUNT
	.align		4
.L_347:
        /*004c*/ 	.byte	0x03, 0x1b
        /*004e*/ 	.short	0x00ff


	//----- nvinfo : EIATTR_EXIT_INSTR_OFFSETS
	.align		4
        /*0050*/ 	.byte	0x04, 0x1c
        /*0052*/ 	.short	(.L_349 - .L_348)


	//   ....[0]....
.L_348:
        /*0054*/ 	.word	0x00000050


	//   ....[1]....
        /*0058*/ 	.word	0x000005b0


	//   ....[2]....
        /*005c*/ 	.word	0x00000680


	//   ....[3]....
        /*0060*/ 	.word	0x000007b0


	//----- nvinfo : EIATTR_MAX_THREADS
	.align		4
.L_349:
        /*0064*/ 	.byte	0x04, 0x05
        /*0066*/ 	.short	(.L_351 - .L_350)
.L_350:
        /*0068*/ 	.word	0x00000100
        /*006c*/ 	.word	0x00000001
        /*0070*/ 	.word	0x00000001
.L_351:


//--------------------- .nv.rel.action            --------------------------
	.section	.nv.rel.action,"",@"SHT_CUDA_RELOCINFO"
	.align	8
	.sectionentsize	8
        /*0000*/ 	.byte	0x4b, 0x00, 0x00, 0x00, 0x00, 0x00, 0x00, 0x00, 0x00, 0x02, 0x02, 0x08, 0x10, 0x0a, 0x2f, 0x22
        /* <DEDUP_REMOVED lines=13> */


//--------------------- .nv.constant0.cast_n_3841_to_4096__kernel --------------------------
	.section	.nv.constant0.cast_n_3841_to_4096__kernel,"a",@progbits
	.align	4
.nv.constant0.cast_n_3841_to_4096__kernel:
	.zero		376


//--------------------- .nv.constant0.cast_n_3585_to_3840__kernel --------------------------
	.section	.nv.constant0.cast_n_3585_to_3840__kernel,"a",@progbits
	.align	4
.nv.constant0.cast_n_3585_to_3840__kernel:
	.zero		376


//--------------------- .nv.constant0.cast_n_3329_to_3584__kernel --------------------------
	.section	.nv.constant0.cast_n_3329_to_3584__kernel,"a",@progbits
	.align	4
.nv.constant0.cast_n_3329_to_3584__kernel:
	.zero		376


//--------------------- .nv.constant0.cast_n_3073_to_3328__kernel --------------------------
	.section	.nv.constant0.cast_n_3073_to_3328__kernel,"a",@progbits
	.align	4
.nv.constant0.cast_n_3073_to_3328__kernel:
	.zero		376


//--------------------- .nv.constant0.cast_n_2817_to_3072__kernel --------------------------
	.section	.nv.constant0.cast_n_2817_to_3072__kernel,"a",@progbits
	.align	4
.nv.constant0.cast_n_2817_to_3072__kernel:
	.zero		376


//--------------------- .nv.constant0.cast_n_2561_to_2816__kernel --------------------------
	.section	.nv.constant0.cast_n_2561_to_2816__kernel,"a",@progbits
	.align	4
.nv.constant0.cast_n_2561_to_2816__kernel:
	.zero		376


//--------------------- .nv.constant0.cast_n_2305_to_2560__kernel --------------------------
	.section	.nv.constant0.cast_n_2305_to_2560__kernel,"a",@progbits
	.align	4
.nv.constant0.cast_n_2305_to_2560__kernel:
	.zero		376


//--------------------- .nv.constant0.cast_n_2049_to_2304__kernel --------------------------
	.section	.nv.constant0.cast_n_2049_to_2304__kernel,"a",@progbits
	.align	4
.nv.constant0.cast_n_2049_to_2304__kernel:
	.zero		376


//--------------------- .nv.constant0.cast_n_1793_to_2048__kernel --------------------------
	.section	.nv.constant0.cast_n_1793_to_2048__kernel,"a",@progbits
	.align	4
.nv.constant0.cast_n_1793_to_2048__kernel:
	.zero		376


//--------------------- .nv.constant0.cast_n_1537_to_1792__kernel --------------------------
	.section	.nv.constant0.cast_n_1537_to_1792__kernel,"a",@progbits
	.align	4
.nv.constant0.cast_n_1537_to_1792__kernel:
	.zero		376


//--------------------- .nv.constant0.cast_n_1281_to_1536__kernel --------------------------
	.section	.nv.constant0.cast_n_1281_to_1536__kernel,"a",@progbits
	.align	4
.nv.constant0.cast_n_1281_to_1536__kernel:
	.zero		376


//--------------------- .nv.constant0.cast_n_1025_to_1280__kernel --------------------------
	.section	.nv.constant0.cast_n_1025_to_1280__kernel,"a",@progbits
	.align	4
.nv.constant0.cast_n_1025_to_1280__kernel:
	.zero		376


//--------------------- .nv.constant0.cast_n_769_to_1024__kernel --------------------------
	.section	.nv.constant0.cast_n_769_to_1024__kernel,"a",@progbits
	.align	4
.nv.constant0.cast_n_769_to_1024__kernel:
	.zero		376


//--------------------- .nv.constant0.cast_n_513_to_768__kernel --------------------------
	.section	.nv.constant0.cast_n_513_to_768__kernel,"a",@progbits
	.align	4
.nv.constant0.cast_n_513_to_768__kernel:
	.zero		376


//--------------------- .nv.constant0.cast_n_257_to_512__kernel --------------------------
	.section	.nv.constant0.cast_n_257_to_512__kernel,"a",@progbits
	.align	4
.nv.constant0.cast_n_257_to_512__kernel:
	.zero		376


//--------------------- .nv.constant0.cast_n_1_to_256__kernel --------------------------
	.section	.nv.constant0.cast_n_1_to_256__kernel,"a",@progbits
	.align	4
.nv.constant0.cast_n_1_to_256__kernel:
	.zero		376


//--------------------- .text.cast_n_3841_to_4096__kernel --------------------------
	.section	.text.cast_n_3841_to_4096__kernel,"ax",@progbits
	.sectioninfo	@"SHI_REGISTERS=34"
	.align	128
        .global         cast_n_3841_to_4096__kernel
        .type           cast_n_3841_to_4096__kernel,@function
        .size           cast_n_3841_to_4096__kernel,(.L_x_48 - cast_n_3841_to_4096__kernel)
        .other          cast_n_3841_to_4096__kernel,@"STO_CUDA_ENTRY STV_DEFAULT"
cast_n_3841_to_4096__kernel:
.text.cast_n_3841_to_4096__kernel:
[----:B------:R-:W-:-:S02]  /*0000*/  IMAD.MOV.U32 R1, RZ, RZ, c[0x0][0x28] ;  /* 0x00000a00ff017624 */ /* 0x000fc400078e00ff */
[----:B------:R-:W-:Y:S02]  /*0010*/  IMAD.MOV.U32 R4, RZ, RZ, c[0x0][0x170] ;  /* 0x00005c00ff047624 */ /* 0x000fe400078e00ff */
[----:B------:R-:W-:-:S03]  /*0020*/  IMAD.MOV.U32 R5, RZ, RZ, c[0x0][0x174] ;  /* 0x00005d00ff057624 */ /* 0x000fc600078e00ff */
[----:B------:R-:W-:-:S04]  /*0030*/  ISETP.GE.U32.AND P0, PT, R4, 0x1, PT ;  /* 0x000000010400780c */ /* 0x000fc80003f06070 */
[----:B------:R-:W-:-:S13]  /*0040*/  ISETP.GE.AND.EX P0, PT, R5, RZ, PT, P0 ;  /* 0x000000ff0500720c */ /* 0x000fda0003f06300 */
[----:B------:R-:W-:Y:S05]  /*0050*/  @!P0 EXIT ;  /* 0x000000000000894d */ /* 0x000fea0003800000 */
[C---:B------:R-:W-:Y:S01]  /*0060*/  IADD3 R2, P0, R4.reuse, 0xfff, RZ ;  /* 0x00000fff04027810 */ /* 0x040fe20007f1e0ff */
[----:B------:R-:W0:Y:S01]  /*0070*/  S2UR UR4, SR_CTAID.X ;  /* 0x00000000000479c3 */ /* 0x000e220000002500 */
[----:B------:R-:W1:Y:S01]  /*0080*/  S2R R20, SR_TID.X ;  /* 0x0000000000147919 */ /* 0x000e620000002100 */
[----:B------:R-:W-:Y:S01]  /*0090*/  ISETP.GE.U32.AND P1, PT, R4, 0x1001, PT ;  /* 0x000010010400780c */ /* 0x000fe20003f26070 */
[----:B------:R-:W-:Y:S01]  /*00a0*/  UMOV UR5, URZ ;  /* 0x0000003f00057c82 */ /* 0x000fe20008000000 */
[----:B------:R-:W-:Y:S01]  /*00b0*/  IMAD.X R3, RZ, RZ, c[0x0][0x174], P0 ;  /* 0x00005d00ff037624 */ /* 0x000fe200000e06ff */
[----:B------:R-:W-:Y:S01]  /*00c0*/  ULDC.64 UR6, c[0x0][0x118] ;  /* 0x0000460000067ab9 */ /* 0x000fe20000000a00 */
[----:B------:R-:W-:-:S03]  /*00d0*/  ISETP.GE.AND.EX P1, PT, R5, RZ, PT, P1 ;  /* 0x000000ff0500720c */ /* 0x000fc60003f26310 */
[--C-:B------:R-:W-:Y:S02]  /*00e0*/  SHF.R.S64 R2, R2, 0xc, R3.reuse ;  /* 0x0000000c02027819 */ /* 0x100fe40000001003 */
[----:B------:R-:W-:Y:S02]  /*00f0*/  SHF.R.S32.HI R6, RZ, 0xc, R3 ;  /* 0x0000000cff067819 */ /* 0x000fe40000011403 */
[----:B------:R-:W-:-:S04]  /*0100*/  ISETP.GT.U32.AND P2, PT, R2, 0x1, PT ;  /* 0x000000010200780c */ /* 0x000fc80003f44070 */
[----:B------:R-:W-:-:S04]  /*0110*/  ISETP.GT.AND.EX P2, PT, R6, RZ, PT, P2 ;  /* 0x000000ff0600720c */ /* 0x000fc80003f44320 */
[----:B------:R-:W-:Y:S01]  /*0120*/  SEL R7, R2, 0x1, P2 ;  /* 0x0000000102077807 */ /* 0x000fe20001000000 */
[----:B0-----:R-:W-:-:S03]  /*0130*/  IMAD R27, R6, UR4, RZ ;  /* 0x00000004061b7c24 */ /* 0x001fc6000f8e02ff */
[----:B------:R-:W-:Y:S01]  /*0140*/  LOP3.LUT R0, R7, 0x1, RZ, 0xc0, !PT ;  /* 0x0000000107007812 */ /* 0x000fe200078ec0ff */
[----:B------:R-:W-:Y:S01]  /*0150*/  IMAD.WIDE.U32 R2, R2, UR4, RZ ;  /* 0x0000000402027c25 */ /* 0x000fe2000f8e00ff */
[----:B------:R-:W-:Y:S01]  /*0160*/  UMOV UR4, URZ ;  /* 0x0000003f00047c82 */ /* 0x000fe20008000000 */
[----:B------:R-:W-:Y:S02]  /*0170*/  SEL R6, R6, RZ, P2 ;  /* 0x000000ff06067207 */ /* 0x000fe40001000000 */
[----:B------:R-:W-:Y:S01]  /*0180*/  ISETP.NE.U32.AND P0, PT, R0, RZ, PT ;  /* 0x000000ff0000720c */ /* 0x000fe20003f05070 */
[----:B------:R-:W-:-:S03]  /*0190*/  IMAD.IADD R27, R3, 0x1, R27 ;  /* 0x00000001031b7824 */ /* 0x000fc600078e021b */
[----:B------:R-:W-:Y:S01]  /*01a0*/  ISETP.NE.AND.EX P0, PT, RZ, RZ, PT, P0 ;  /* 0x000000ffff00720c */ /* 0x000fe20003f05300 */
[----:B------:R-:W-:-:S12]  /*01b0*/  @!P1 BRA `(.L_x_0) ;  /* 0x000003f000009947 */ /* 0x000fd80003800000 */
[C---:B-1----:R-:W-:Y:S01]  /*01c0*/  SHF.L.U64.HI R5, R2.reuse, 0xb, R27 ;  /* 0x0000000b02057819 */ /* 0x042fe2000001021b */
[C---:B------:R-:W-:Y:S01]  /*01d0*/  IMAD.SHL.U32 R4, R2.reuse, 0x800, RZ ;  /* 0x0000080002047824 */ /* 0x040fe200078e00ff */
[----:B------:R-:W-:Y:S02]  /*01e0*/  LEA R28, P1, R2, R20, 0x8 ;  /* 0x00000014021c7211 */ /* 0x000fe400078240ff */
[----:B------:R-:W-:Y:S01]  /*01f0*/  IADD3 R9, P2, RZ, -c[0x0][0x170], RZ ;  /* 0x80005c00ff097a10 */ /* 0x000fe20007f5e0ff */
[----:B------:R-:W-:Y:S01]  /*0200*/  IMAD.WIDE.U32 R4, R20, 0x8, R4 ;  /* 0x0000000814047825 */ /* 0x000fe200078e0004 */
[----:B------:R-:W-:Y:S02]  /*0210*/  LEA.HI.X R29, R2, RZ, R27, 0x8, P1 ;  /* 0x000000ff021d7211 */ /* 0x000fe400008f441b */
[----:B------:R-:W-:Y:S01]  /*0220*/  IADD3 R0, P1, R0, -R7, RZ ;  /* 0x8000000700007210 */ /* 0x000fe20007f3e0ff */
[----:B------:R-:W-:Y:S01]  /*0230*/  IMAD.X R7, RZ, RZ, ~c[0x0][0x174], P2 ;  /* 0x80005d00ff077624 */ /* 0x000fe200010e06ff */
[C---:B------:R-:W-:Y:S01]  /*0240*/  LEA R30, P2, R4.reuse, c[0x0][0x168], 0x2 ;  /* 0x00005a00041e7a11 */ /* 0x040fe200078410ff */
[----:B------:R-:W-:Y:S01]  /*0250*/  IMAD.WIDE.U32 R28, R9, 0x140, R28 ;  /* 0x00000140091c7825 */ /* 0x000fe200078e001c */
[----:B------:R-:W-:-:S02]  /*0260*/  LEA R22, P4, R4, c[0x0][0x160], 0x1 ;  /* 0x0000580004167a11 */ /* 0x000fc400078808ff */
[----:B------:R-:W-:Y:S01]  /*0270*/  LEA.HI.X R31, R4, c[0x0][0x16c], R5, 0x2, P2 ;  /* 0x00005b00041f7a11 */ /* 0x000fe200010f1405 */
[----:B------:R-:W-:Y:S01]  /*0280*/  IMAD R7, R7, 0x140, RZ ;  /* 0x0000014007077824 */ /* 0x000fe200078e02ff */
[----:B------:R-:W-:Y:S02]  /*0290*/  IADD3 R30, P3, R30, 0x2000, RZ ;  /* 0x000020001e1e7810 */ /* 0x000fe40007f7e0ff */
[----:B------:R-:W-:Y:S01]  /*02a0*/  IADD3 R22, P5, R22, 0x1000, RZ ;  /* 0x0000100016167810 */ /* 0x000fe20007fbe0ff */
[----:B------:R-:W-:Y:S01]  /*02b0*/  IMAD.IADD R26, R29, 0x1, R7 ;  /* 0x000000011d1a7824 */ /* 0x000fe200078e0207 */
[----:B------:R-:W-:Y:S01]  /*02c0*/  LEA.HI.X R4, R4, c[0x0][0x164], R5, 0x1, P4 ;  /* 0x0000590004047a11 */ /* 0x000fe200020f0c05 */
[----:B------:R-:W-:Y:S02]  /*02d0*/  IMAD.X R29, RZ, RZ, ~R6, P1 ;  /* 0x000000ffff1d7224 */ /* 0x000fe400008e0e06 */
[----:B------:R-:W-:Y:S02]  /*02e0*/  IMAD.X R31, RZ, RZ, R31, P3 ;  /* 0x000000ffff1f7224 */ /* 0x000fe400018e061f */
[----:B------:R-:W-:-:S02]  /*02f0*/  IMAD.X R23, RZ, RZ, R4, P5 ;  /* 0x000000ffff177224 */ /* 0x000fc400028e0604 */
.L_x_1:
[----:B------:R-:W-:-:S04]  /*0300*/  IADD3 R4, P1, R28, 0x100, RZ ;  /* 0x000001001c047810 */ /* 0x000fc80007f3e0ff */
[----:B------:R-:W-:Y:S01]  /*0310*/  ISETP.GT.U32.AND P2, PT, R4, -0x1, PT ;  /* 0xffffffff0400780c */ /* 0x000fe20003f44070 */
[----:B------:R-:W-:Y:S01]  /*0320*/  IMAD.X R4, RZ, RZ, R26, P1 ;  /* 0x000000ffff047224 */ /* 0x000fe200008e061a */
[----:B------:R-:W-:-:S04]  /*0330*/  ISETP.GT.U32.AND P1, PT, R28, -0x1, PT ;  /* 0xffffffff1c00780c */ /* 0x000fc80003f24070 */
[----:B------:R-:W-:Y:S02]  /*0340*/  ISETP.GT.AND.EX P2, PT, R4, -0x1, PT, P2 ;  /* 0xffffffff0400780c */ /* 0x000fe40003f44320 */
[----:B------:R-:W-:-:S11]  /*0350*/  ISETP.GT.AND.EX P1, PT, R26, -0x1, PT, P1 ;  /* 0xffffffff1a00780c */ /* 0x000fd60003f24310 */
[----:B------:R0:W2:Y:S04]  /*0360*/  @!P2 LDG.E.128.CONSTANT R12, [R22.64] ;  /* 0x00000006160ca981 */ /* 0x0000a8000c1e9d00 */
[----:B------:R0:W3:Y:S01]  /*0370*/  @!P1 LDG.E.128.CONSTANT R8, [R22.64+-0x1000] ;  /* 0xfff0000616089981 */ /* 0x0000e2000c1e9d00 */
[----:B------:R-:W-:Y:S01]  /*0380*/  IMAD.MOV.U32 R24, RZ, RZ, R30 ;  /* 0x000000ffff187224 */ /* 0x000fe200078e001e */
[----:B------:R-:W-:Y:S01]  /*0390*/  UIADD3 UR4, UP0, UR4, 0x2, URZ ;  /* 0x0000000204047890 */ /* 0x000fe2000ff1e03f */
[----:B------:R-:W-:-:S03]  /*03a0*/  IMAD.MOV.U32 R25, RZ, RZ, R31 ;  /* 0x000000ffff197224 */ /* 0x000fc600078e001f */
[----:B------:R-:W-:Y:S01]  /*03b0*/  UIADD3.X UR5, URZ, UR5, URZ, UP0, !UPT ;  /* 0x000000053f057290 */ /* 0x000fe200087fe43f */
[----:B------:R-:W-:Y:S02]  /*03c0*/  IADD3 R30, P3, R24, 0x4000, RZ ;  /* 0x00004000181e7810 */ /* 0x000fe40007f7e0ff */
[----:B0-----:R-:W-:-:S03]  /*03d0*/  IADD3 R22, P4, R22, 0x2000, RZ ;  /* 0x0000200016167810 */ /* 0x001fc60007f9e0ff */
[----:B------:R-:W-:Y:S02]  /*03e0*/  IMAD.X R31, RZ, RZ, R25, P3 ;  /* 0x000000ffff1f7224 */ /* 0x000fe400018e0619 */
[----:B------:R-:W-:Y:S02]  /*03f0*/  IMAD.X R23, RZ, RZ, R23, P4 ;  /* 0x000000ffff177224 */ /* 0x000fe400020e0617 */
[--C-:B--2---:R-:W-:Y:S02]  /*0400*/  @!P2 HADD2.F32 R16, -RZ, R12.reuse.H0_H0 ;  /* 0x2000000cff10a230 */ /* 0x104fe40000004100 */
[----:B------:R-:W-:Y:S02]  /*0410*/  @!P2 HADD2.F32 R17, -RZ, R12.H1_H1 ;  /* 0x3000000cff11a230 */ /* 0x000fe40000004100 */
[--C-:B------:R-:W-:Y:S02]  /*0420*/  @!P2 HADD2.F32 R18, -RZ, R13.reuse.H0_H0 ;  /* 0x2000000dff12a230 */ /* 0x100fe40000004100 */
[----:B------:R-:W-:-:S02]  /*0430*/  @!P2 HADD2.F32 R19, -RZ, R13.H1_H1 ;  /* 0x3000000dff13a230 */ /* 0x000fc40000004100 */
[--C-:B------:R-:W-:Y:S02]  /*0440*/  @!P2 HADD2.F32 R12, -RZ, R14.reuse.H0_H0 ;  /* 0x2000000eff0ca230 */ /* 0x100fe40000004100 */
[----:B------:R-:W-:Y:S01]  /*0450*/  @!P2 HADD2.F32 R13, -RZ, R14.H1_H1 ;  /* 0x3000000eff0da230 */ /* 0x000fe20000004100 */
[----:B------:R0:W-:Y:S01]  /*0460*/  @!P2 STG.E.128 [R24.64], R16 ;  /* 0x000000101800a986 */ /* 0x0001e2000c101d06 */
[--C-:B------:R-:W-:Y:S02]  /*0470*/  @!P2 HADD2.F32 R14, -RZ, R15.reuse.H0_H0 ;  /* 0x2000000fff0ea230 */ /* 0x100fe40000004100 */
[----:B------:R-:W-:Y:S02]  /*0480*/  @!P2 HADD2.F32 R15, -RZ, R15.H1_H1 ;  /* 0x3000000fff0fa230 */ /* 0x000fe40000004100 */
[--C-:B---3--:R-:W-:Y:S02]  /*0490*/  @!P1 HADD2.F32 R4, -RZ, R8.reuse.H0_H0 ;  /* 0x20000008ff049230 */ /* 0x108fe40000004100 */
[----:B------:R-:W-:Y:S01]  /*04a0*/  @!P1 HADD2.F32 R5, -RZ, R8.H1_H1 ;  /* 0x30000008ff059230 */ /* 0x000fe20000004100 */
[----:B------:R1:W-:Y:S01]  /*04b0*/  @!P2 STG.E.128 [R24.64+0x10], R12 ;  /* 0x0000100c1800a986 */ /* 0x0003e2000c101d06 */
[----:B------:R-:W-:-:S02]  /*04c0*/  @!P1 HADD2.F32 R6, -RZ, R9.H0_H0 ;  /* 0x20000009ff069230 */ /* 0x000fc40000004100 */
[----:B------:R-:W-:Y:S02]  /*04d0*/  @!P1 HADD2.F32 R7, -RZ, R9.H1_H1 ;  /* 0x30000009ff079230 */ /* 0x000fe40000004100 */
[--C-:B------:R-:W-:Y:S02]  /*04e0*/  @!P1 HADD2.F32 R8, -RZ, R10.reuse.H0_H0 ;  /* 0x2000000aff089230 */ /* 0x100fe40000004100 */
[----:B------:R-:W-:Y:S01]  /*04f0*/  @!P1 HADD2.F32 R9, -RZ, R10.H1_H1 ;  /* 0x3000000aff099230 */ /* 0x000fe20000004100 */
[----:B------:R1:W-:Y:S01]  /*0500*/  @!P1 STG.E.128 [R24.64+-0x2000], R4 ;  /* 0xffe0000418009986 */ /* 0x0003e2000c101d06 */
[--C-:B------:R-:W-:Y:S01]  /*0510*/  @!P1 HADD2.F32 R10, -RZ, R11.reuse.H0_H0 ;  /* 0x2000000bff0a9230 */ /* 0x100fe20000004100 */
[----:B0-----:R-:W-:Y:S01]  /*0520*/  IADD3 R16, P2, R0, UR4, RZ ;  /* 0x0000000400107c10 */ /* 0x001fe2000ff5e0ff */
[----:B------:R-:W-:-:S05]  /*0530*/  @!P1 HADD2.F32 R11, -RZ, R11.H1_H1 ;  /* 0x3000000bff0b9230 */ /* 0x000fca0000004100 */
[----:B------:R1:W-:Y:S01]  /*0540*/  @!P1 STG.E.128 [R24.64+-0x1ff0], R8 ;  /* 0xffe0100818009986 */ /* 0x0003e2000c101d06 */
[----:B------:R-:W-:Y:S02]  /*0550*/  ISETP.NE.U32.AND P1, PT, R16, RZ, PT ;  /* 0x000000ff1000720c */ /* 0x000fe40003f25070 */
[----:B------:R-:W-:Y:S02]  /*0560*/  IADD3.X R16, R29, UR5, RZ, P2, !PT ;  /* 0x000000051d107c10 */ /* 0x000fe400097fe4ff */
[----:B------:R-:W-:Y:S02]  /*0570*/  IADD3 R28, P2, R28, 0x200, RZ ;  /* 0x000002001c1c7810 */ /* 0x000fe40007f5e0ff */
[----:B------:R-:W-:-:S03]  /*0580*/  ISETP.NE.AND.EX P1, PT, R16, RZ, PT, P1 ;  /* 0x000000ff1000720c */ /* 0x000fc60003f25310 */
[----:B------:R-:W-:-:S10]  /*0590*/  IMAD.X R26, RZ, RZ, R26, P2 ;  /* 0x000000ffff1a7224 */ /* 0x000fd400010e061a */
[----:B-1----:R-:W-:Y:S05]  /*05a0*/  @P1 BRA `(.L_x_1) ;  /* 0xfffffd5000001947 */ /* 0x002fea000383ffff */
.L_x_0:
[----:B-1----:R-:W-:Y:S05]  /*05b0*/  @!P0 EXIT ;  /* 0x000000000000894d */ /* 0x002fea0003800000 */
[----:B------:R-:W-:Y:S01]  /*05c0*/  IMAD.MOV.U32 R7, RZ, RZ, c[0x0][0x170] ;  /* 0x00005c00ff077624 */ /* 0x000fe200078e00ff */
[----:B------:R-:W-:Y:S01]  /*05d0*/  IADD3 R5, P0, R2, UR4, RZ ;  /* 0x0000000402057c10 */ /* 0x000fe2000ff1e0ff */
[----:B------:R-:W-:Y:S01]  /*05e0*/  IMAD.MOV.U32 R21, RZ, RZ, RZ ;  /* 0x000000ffff157224 */ /* 0x000fe200078e00ff */
[----:B------:R-:W-:Y:S02]  /*05f0*/  ULDC UR4, c[0x0][0x174] ;  /* 0x00005d0000047ab9 */ /* 0x000fe40000000800 */
[----:B------:R-:W-:Y:S01]  /*0600*/  UIMAD UR4, UR4, -0x140, URZ ;  /* 0xfffffec0040478a4 */ /* 0x000fe2000f8e023f */
[----:B------:R-:W-:Y:S01]  /*0610*/  IMAD.WIDE.U32 R2, R7, -0x140, R20 ;  /* 0xfffffec007027825 */ /* 0x000fe200078e0014 */
[----:B------:R-:W-:-:S04]  /*0620*/  IADD3.X R4, R27, UR5, RZ, P0, !PT ;  /* 0x000000051b047c10 */ /* 0x000fc800087fe4ff */
[----:B------:R-:W-:Y:S02]  /*0630*/  LEA R2, P1, R5, R2, 0x8 ;  /* 0x0000000205027211 */ /* 0x000fe400078240ff */
[----:B------:R-:W-:Y:S02]  /*0640*/  IADD3 R0, R3, UR4, -R7 ;  /* 0x0000000403007c10 */ /* 0x000fe4000fffe807 */
[----:B------:R-:W-:Y:S02]  /*0650*/  ISETP.GT.U32.AND P0, PT, R2, -0x1, PT ;  /* 0xffffffff0200780c */ /* 0x000fe40003f04070 */
[----:B------:R-:W-:-:S04]  /*0660*/  LEA.HI.X R0, R5, R0, R4, 0x8, P1 ;  /* 0x0000000005007211 */ /* 0x000fc800008f4404 */
[----:B------:R-:W-:-:S13]  /*0670*/  ISETP.GT.AND.EX P0, PT, R0, -0x1, PT, P0 ;  /* 0xffffffff0000780c */ /* 0x000fda0003f04300 */
[----:B------:R-:W-:Y:S05]  /*0680*/  @P0 EXIT ;  /* 0x000000000000094d */ /* 0x000fea0003800000 */
[C---:B------:R-:W-:Y:S01]  /*0690*/  SHF.L.U64.HI R3, R5.reuse, 0xb, R4 ;  /* 0x0000000b05037819 */ /* 0x040fe20000010204 */
[----:B------:R-:W-:-:S04]  /*06a0*/  IMAD.SHL.U32 R2, R5, 0x800, RZ ;  /* 0x0000080005027824 */ /* 0x000fc800078e00ff */
[----:B------:R-:W-:-:S05]  /*06b0*/  IMAD.WIDE.U32 R20, R20, 0x8, R2 ;  /* 0x0000000814147825 */ /* 0x000fca00078e0002 */
[----:B------:R-:W-:-:S04]  /*06c0*/  LEA R4, P0, R20, c[0x0][0x160], 0x1 ;  /* 0x0000580014047a11 */ /* 0x000fc800078008ff */
[----:B------:R-:W-:-:S06]  /*06d0*/  LEA.HI.X R5, R20, c[0x0][0x164], R21, 0x1, P0 ;  /* 0x0000590014057a11 */ /* 0x000fcc00000f0c15 */
[----:B------:R-:W2:Y:S01]  /*06e0*/  LDG.E.128.CONSTANT R4, [R4.64] ;  /* 0x0000000604047981 */ /* 0x000ea2000c1e9d00 */
[----:B------:R-:W-:-:S04]  /*06f0*/  LEA R2, P0, R20, c[0x0][0x168], 0x2 ;  /* 0x00005a0014027a11 */ /* 0x000fc800078010ff */
[----:B------:R-:W-:Y:S01]  /*0700*/  LEA.HI.X R3, R20, c[0x0][0x16c], R21, 0x2, P0 ;  /* 0x00005b0014037a11 */ /* 0x000fe200000f1415 */
[--C-:B--2---:R-:W-:Y:S02]  /*0710*/  HADD2.F32 R8, -RZ, R4.reuse.H0_H0 ;  /* 0x20000004ff087230 */ /* 0x104fe40000004100 */
[----:B------:R-:W-:Y:S02]  /*0720*/  HADD2.F32 R9, -RZ, R4.H1_H1 ;  /* 0x30000004ff097230 */ /* 0x000fe40000004100 */
[--C-:B------:R-:W-:Y:S02]  /*0730*/  HADD2.F32 R10, -RZ, R5.reuse.H0_H0 ;  /* 0x20000005ff0a7230 */ /* 0x100fe40000004100 */
[----:B------:R-:W-:Y:S02]  /*0740*/  HADD2.F32 R11, -RZ, R5.H1_H1 ;  /* 0x30000005ff0b7230 */ /* 0x000fe40000004100 */
[--C-:B------:R-:W-:Y:S02]  /*0750*/  HADD2.F32 R12, -RZ, R6.reuse.H0_H0 ;  /* 0x20000006ff0c7230 */ /* 0x100fe40000004100 */
[----:B------:R-:W-:Y:S01]  /*0760*/  HADD2.F32 R13, -RZ, R6.H1_H1 ;  /* 0x30000006ff0d7230 */ /* 0x000fe20000004100 */
[----:B------:R-:W-:Y:S01]  /*0770*/  STG.E.128 [R2.64], R8 ;  /* 0x0000000802007986 */ /* 0x000fe2000c101d06 */
[----:B------:R-:W-:-:S02]  /*0780*/  HADD2.F32 R14, -RZ, R7.H0_H0 ;  /* 0x20000007ff0e7230 */ /* 0x000fc40000004100 */
[----:B------:R-:W-:-:S05]  /*0790*/  HADD2.F32 R15, -RZ, R7.H1_H1 ;  /* 0x30000007ff0f7230 */ /* 0x000fca0000004100 */
[----:B------:R-:W-:Y:S01]  /*07a0*/  STG.E.128 [R2.64+0x10], R12 ;  /* 0x0000100c02007986 */ /* 0x000fe2000c101d06 */
[----:B------:R-:W-:Y:S05]  /*07b0*/  EXIT ;  /* 0x000000000000794d */ /* 0x000fea0003800000 */
.L_x_2:
[----:B------:R-:W-:-:S00]  /*07c0*/  BRA `(.L_x_2) ;  /* 0xfffffff000007947 */ /* 0x000fc0000383ffff */
[----:B------:R-:W-:-:S00]  /*07d0*/  NOP ;  /* 0x0000000000007918 */ /* 0x000fc00000000000 */
        /* <DEDUP_REMOVED lines=10> */
.L_x_48:


//--------------------- .text.cast_n_3585_to_3840__kernel --------------------------
	.section	.text.cast_n_3585_to_3840__kernel,"ax",@progbits
	.sectioninfo	@"SHI_REGISTERS=35"
	.align	128
        .global         cast_n_3585_to_3840__kernel
        .type           cast_n_3585_to_3840__kernel,@function
        .size           cast_n_3585_to_3840__kernel,(.L_x_49 - cast_n_3585_to_3840__kernel)
        .other          cast_n_3585_to_3840__kernel,@"STO_CUDA_ENTRY STV_DEFAULT"
cast_n_3585_to_3840__kernel:
.text.cast_n_3585_to_3840__kernel:
[----:B------:R-:W-:-:S02]  /*0000*/  IMAD.MOV.U32 R1, RZ, RZ, c[0x0][0x28] ;  /* 0x00000a00ff017624 */ /* 0x000fc400078e00ff */
[----:B------:R-:W-:-:S05]  /*0010*/  IMAD.MOV.U32 R8, RZ, RZ, c[0x0][0x170] ;  /* 0x00005c00ff087624 */ /* 0x000fca00078e00ff */
[----:B------:R-:W-:-:S05]  /*0020*/  IADD3 R8, P0, R8, 0xeff, RZ ;  /* 0x00000eff08087810 */ /* 0x000fca0007f1e0ff */
[----:B------:R-:W-:-:S04]  /*0030*/  IMAD.X R9, RZ, RZ, c[0x0][0x174], P0 ;  /* 0x00005d00ff097624 */ /* 0x000fc800000e06ff */
[----:B------:R-:W-:-:S06]  /*0040*/  IMAD.WIDE.U32 R2, R9, -0x77777777, RZ ;  /* 0x8888888909027825 */ /* 0x000fcc00078e00ff */
[----:B------:R-:W-:-:S04]  /*0050*/  IMAD.WIDE.U32 R4, P0, R8, -0x77777778, R2 ;  /* 0x8888888808047825 */ /* 0x000fc80007800002 */
[C---:B------:R-:W-:Y:S01]  /*0060*/  IMAD.WIDE.U32 R2, R8.reuse, -0x77777777, RZ ;  /* 0x8888888908027825 */ /* 0x040fe200078e00ff */
[----:B------:R-:W-:-:S04]  /*0070*/  IADD3 R6, P1, R8, R5, RZ ;  /* 0x0000000508067210 */ /* 0x000fc80007f3e0ff */
[----:B------:R-:W-:Y:S02]  /*0080*/  IADD3.X R7, RZ, R9, RZ, P0, P1 ;  /* 0x00000009ff077210 */ /* 0x000fe400007e24ff */
[----:B------:R-:W-:Y:S02]  /*0090*/  IADD3 RZ, P0, R3, R4, RZ ;  /* 0x0000000403ff7210 */ /* 0x000fe40007f1e0ff */
[----:B------:R-:W-:-:S03]  /*00a0*/  ISETP.LT.AND P1, PT, R9, RZ, PT ;  /* 0x000000ff0900720c */ /* 0x000fc60003f21270 */
[----:B------:R-:W-:-:S05]  /*00b0*/  IMAD.WIDE.U32.X R2, R9, -0x77777778, R6, P0 ;  /* 0x8888888809027825 */ /* 0x000fca00000e0406 */
[----:B------:R-:W-:-:S05]  /*00c0*/  IADD3 R10, P0, -R8, R2, RZ ;  /* 0x00000002080a7210 */ /* 0x000fca0007f1e1ff */
[----:B------:R-:W-:Y:S01]  /*00d0*/  IMAD.X R2, R3, 0x1, ~R9, P0 ;  /* 0x0000000103027824 */ /* 0x000fe200000e0e09 */
[----:B------:R-:W-:-:S04]  /*00e0*/  IADD3 R3, P0, R10, 0x77777777, RZ ;  /* 0x777777770a037810 */ /* 0x000fc80007f1e0ff */
[----:B------:R-:W-:Y:S02]  /*00f0*/  IADD3.X R11, R2, 0x77777777, RZ, P0, !PT ;  /* 0x77777777020b7810 */ /* 0x000fe400007fe4ff */
[----:B------:R-:W-:Y:S02]  /*0100*/  SEL R10, R3, R10, P1 ;  /* 0x0000000a030a7207 */ /* 0x000fe40000800000 */
[----:B------:R-:W-:-:S04]  /*0110*/  SEL R11, R11, R2, P1 ;  /* 0x000000020b0b7207 */ /* 0x000fc80000800000 */
[----:B------:R-:W-:-:S04]  /*0120*/  SHF.R.S64 R10, R10, 0xb, R11 ;  /* 0x0000000b0a0a7819 */ /* 0x000fc8000000100b */
[----:B------:R-:W-:-:S04]  /*0130*/  LEA.HI R10, P0, R11, R10, RZ, 0x1 ;  /* 0x0000000a0b0a7211 */ /* 0x000fc800078108ff */
[----:B------:R-:W-:Y:S01]  /*0140*/  LEA.HI.X.SX32 R11, R11, RZ, 0x15, P0 ;  /* 0x000000ff0b0b7211 */ /* 0x000fe200000faeff */
[----:B------:R-:W-:-:S04]  /*0150*/  IMAD.HI.U32 R9, R10, -0xf00, R8 ;  /* 0xfffff1000a097827 */ /* 0x000fc800078e0008 */
[----:B------:R-:W-:-:S05]  /*0160*/  IMAD R6, R11, -0xf00, RZ ;  /* 0xfffff1000b067824 */ /* 0x000fca00078e02ff */
[----:B------:R-:W-:-:S04]  /*0170*/  IADD3 R6, R9, -R10, R6 ;  /* 0x8000000a09067210 */ /* 0x000fc80007ffe006 */
[--C-:B------:R-:W-:Y:S02]  /*0180*/  SHF.R.S32.HI R7, RZ, 0x1f, R6.reuse ;  /* 0x0000001fff077819 */ /* 0x100fe40000011406 */
[----:B------:R-:W-:Y:S02]  /*0190*/  SHF.R.S32.HI R6, RZ, 0x1f, R6 ;  /* 0x0000001fff067819 */ /* 0x000fe40000011406 */
[----:B------:R-:W-:-:S04]  /*01a0*/  IADD3 R2, P1, R7, R10, RZ ;  /* 0x0000000a07027210 */ /* 0x000fc80007f3e0ff */
[----:B------:R-:W-:Y:S01]  /*01b0*/  ISETP.GE.U32.AND P0, PT, R2, 0x1, PT ;  /* 0x000000010200780c */ /* 0x000fe20003f06070 */
[----:B------:R-:W-:-:S05]  /*01c0*/  IMAD.X R0, R6, 0x1, R11, P1 ;  /* 0x0000000106007824 */ /* 0x000fca00008e060b */
[----:B------:R-:W-:-:S13]  /*01d0*/  ISETP.GE.AND.EX P0, PT, R0, RZ, PT, P0 ;  /* 0x000000ff0000720c */ /* 0x000fda0003f06300 */
[----:B------:R-:W-:Y:S05]  /*01e0*/  @!P0 EXIT ;  /* 0x000000000000894d */ /* 0x000fea0003800000 */
[----:B------:R-:W0:Y:S01]  /*01f0*/  S2UR UR4, SR_CTAID.X ;  /* 0x00000000000479c3 */ /* 0x000e220000002500 */
[----:B------:R-:W1:Y:S01]  /*0200*/  S2R R20, SR_TID.X ;  /* 0x0000000000147919 */ /* 0x000e620000002100 */
[C---:B------:R-:W-:Y:S01]  /*0210*/  ISETP.NE.U32.AND P1, PT, R2.reuse, 0x1, PT ;  /* 0x000000010200780c */ /* 0x040fe20003f25070 */
[----:B------:R-:W-:Y:S01]  /*0220*/  UMOV UR5, URZ ;  /* 0x0000003f00057c82 */ /* 0x000fe20008000000 */
[----:B------:R-:W-:Y:S01]  /*0230*/  LOP3.LUT R26, R2, 0x1, RZ, 0xc0, !PT ;  /* 0x00000001021a7812 */ /* 0x000fe200078ec0ff */
[----:B------:R-:W-:Y:S01]  /*0240*/  ULDC.64 UR6, c[0x0][0x118] ;  /* 0x0000460000067ab9 */ /* 0x000fe20000000a00 */
[----:B------:R-:W-:Y:S02]  /*0250*/  ISETP.NE.AND.EX P1, PT, R0, RZ, PT, P1 ;  /* 0x000000ff0000720c */ /* 0x000fe40003f25310 */
[----:B------:R-:W-:-:S04]  /*0260*/  ISETP.NE.U32.AND P0, PT, R26, RZ, PT ;  /* 0x000000ff1a00720c */ /* 0x000fc80003f05070 */
[----:B------:R-:W-:Y:S01]  /*0270*/  ISETP.NE.AND.EX P0, PT, RZ, RZ, PT, P0 ;  /* 0x000000ffff00720c */ /* 0x000fe20003f05300 */
[----:B0-----:R-:W-:Y:S02]  /*0280*/  IMAD R27, R0, UR4, RZ ;  /* 0x00000004001b7c24 */ /* 0x001fe4000f8e02ff */
[----:B------:R-:W-:Y:S01]  /*0290*/  IMAD.WIDE.U32 R2, R2, UR4, RZ ;  /* 0x0000000402027c25 */ /* 0x000fe2000f8e00ff */
[----:B------:R-:W-:-:S03]  /*02a0*/  UMOV UR4, URZ ;  /* 0x0000003f00047c82 */ /* 0x000fc60008000000 */
[----:B------:R-:W-:Y:S01]  /*02b0*/  IMAD.IADD R27, R3, 0x1, R27 ;  /* 0x00000001031b7824 */ /* 0x000fe200078e021b */
[----:B------:R-:W-:Y:S05]  /*02c0*/  @!P1 BRA `(.L_x_3) ;  /* 0x000003f000009947 */ /* 0x000fea0003800000 */
[C---:B-1----:R-:W-:Y:S01]  /*02d0*/  SHF.L.U64.HI R5, R2.reuse, 0xb, R27 ;  /* 0x0000000b02057819 */ /* 0x042fe2000001021b */
[C---:B------:R-:W-:Y:S01]  /*02e0*/  IMAD.SHL.U32 R4, R2.reuse, 0x800, RZ ;  /* 0x0000080002047824 */ /* 0x040fe200078e00ff */
[----:B------:R-:W-:Y:S02]  /*02f0*/  LEA R30, P1, R2, R20, 0x8 ;  /* 0x00000014021e7211 */ /* 0x000fe400078240ff */
[----:B------:R-:W-:Y:S01]  /*0300*/  IADD3 R26, P3, P4, -R10, R26, -R7 ;  /* 0x0000001a0a1a7210 */ /* 0x000fe20007c7e907 */
[----:B------:R-:W-:Y:S01]  /*0310*/  IMAD.WIDE.U32 R4, R20, 0x8, R4 ;  /* 0x0000000814047825 */ /* 0x000fe200078e0004 */
[----:B------:R-:W-:Y:S02]  /*0320*/  IADD3 R7, P2, RZ, -c[0x0][0x170], RZ ;  /* 0x80005c00ff077a10 */ /* 0x000fe40007f5e0ff */
[----:B------:R-:W-:Y:S02]  /*0330*/  LEA.HI.X R31, R2, RZ, R27, 0x8, P1 ;  /* 0x000000ff021f7211 */ /* 0x000fe400008f441b */
[----:B------:R-:W-:Y:S01]  /*0340*/  IADD3.X R0, ~R11, RZ, ~R6, P3, P4 ;  /* 0x000000ff0b007210 */ /* 0x000fe20001fe8d06 */
        /* <DEDUP_REMOVED lines=10> */
[----:B------:R-:W-:-:S04]  /*03f0*/  IMAD.X R32, RZ, RZ, R32, P2 ;  /* 0x000000ffff207224 */ /* 0x000fc800010e0620 */
[----:B------:R-:W-:-:S02]  /*0400*/  IMAD.X R23, RZ, RZ, R4, P4 ;  /* 0x000000ffff177224 */ /* 0x000fc400020e0604 */
.L_x_4:
        /* <DEDUP_REMOVED lines=43> */
.L_x_3:
        /* <DEDUP_REMOVED lines=33> */
.L_x_5:
        /* <DEDUP_REMOVED lines=11> */
.L_x_49:


//--------------------- .text.cast_n_3329_to_3584__kernel --------------------------
	.section	.text.cast_n_3329_to_3584__kernel,"ax",@progbits
	.sectioninfo	@"SHI_REGISTERS=35"
	.align	128
        .global         cast_n_3329_to_3584__kernel
        .type           cast_n_3329_to_3584__kernel,@function
        .size           cast_n_3329_to_3584__kernel,(.L_x_50 - cast_n_3329_to_3584__kernel)
        .other          cast_n_3329_to_3584__kernel,@"STO_CUDA_ENTRY STV_DEFAULT"
cast_n_3329_to_3584__kernel:
.text.cast_n_3329_to_3584__kernel:
[----:B------:R-:W-:-:S02]  /*0000*/  IMAD.MOV.U32 R1, RZ, RZ, c[0x0][0x28] ;  /* 0x00000a00ff017624 */ /* 0x000fc400078e00ff */
[----:B------:R-:W-:-:S05]  /*0010*/  IMAD.MOV.U32 R8, RZ, RZ, c[0x0][0x170] ;  /* 0x00005c00ff087624 */ /* 0x000fca00078e00ff */
[----:B------:R-:W-:-:S05]  /*0020*/  IADD3 R8, P0, R8, 0xdff, RZ ;  /* 0x00000dff08087810 */ /* 0x000fca0007f1e0ff */
[----:B------:R-:W-:-:S04]  /*0030*/  IMAD.X R9, RZ, RZ, c[0x0][0x174], P0 ;  /* 0x00005d00ff097624 */ /* 0x000fc800000e06ff */
[C---:B------:R-:W-:Y:S01]  /*0040*/  IMAD.WIDE.U32 R2, R9.reuse, 0x24924925, RZ ;  /* 0x2492492509027825 */ /* 0x040fe200078e00ff */
[----:B------:R-:W-:-:S05]  /*0050*/  ISETP.LT.AND P1, PT, R9, RZ, PT ;  /* 0x000000ff0900720c */ /* 0x000fca0003f21270 */
[----:B------:R-:W-:-:S04]  /*0060*/  IMAD.WIDE.U32 R4, P0, R8, 0x49249249, R2 ;  /* 0x4924924908047825 */ /* 0x000fc80007800002 */
[----:B------:R-:W-:-:S04]  /*0070*/  IMAD.WIDE.U32 R2, R8, 0x24924925, RZ ;  /* 0x2492492508027825 */ /* 0x000fc800078e00ff */
[----:B------:R-:W-:Y:S01]  /*0080*/  IMAD.X R7, RZ, RZ, RZ, P0 ;  /* 0x000000ffff077224 */ /* 0x000fe200000e06ff */
[----:B------:R-:W-:Y:S01]  /*0090*/  IADD3 RZ, P0, R3, R4, RZ ;  /* 0x0000000403ff7210 */ /* 0x000fe20007f1e0ff */
[----:B------:R-:W-:-:S04]  /*00a0*/  IMAD.MOV.U32 R6, RZ, RZ, R5 ;  /* 0x000000ffff067224 */ /* 0x000fc800078e0005 */
[----:B------:R-:W-:-:S05]  /*00b0*/  IMAD.WIDE.U32.X R2, R9, 0x49249249, R6, P0 ;  /* 0x4924924909027825 */ /* 0x000fca00000e0406 */
[----:B------:R-:W-:-:S04]  /*00c0*/  IADD3 R5, P0, R2, -0x24924925, RZ ;  /* 0xdb6db6db02057810 */ /* 0x000fc80007f1e0ff */
[----:B------:R-:W-:Y:S02]  /*00d0*/  IADD3.X R7, R3, -0x4924924a, RZ, P0, !PT ;  /* 0xb6db6db603077810 */ /* 0x000fe400007fe4ff */
        /* <DEDUP_REMOVED lines=49> */
.L_x_7:
        /* <DEDUP_REMOVED lines=43> */
.L_x_6:
        /* <DEDUP_REMOVED lines=33> */
.L_x_8:
        /* <DEDUP_REMOVED lines=13> */
.L_x_50:


//--------------------- .text.cast_n_3073_to_3328__kernel --------------------------
	.section	.text.cast_n_3073_to_3328__kernel,"ax",@progbits
	.sectioninfo	@"SHI_REGISTERS=35"
	.align	128
        .global         cast_n_3073_to_3328__kernel
        .type           cast_n_3073_to_3328__kernel,@function
        .size           cast_n_3073_to_3328__kernel,(.L_x_51 - cast_n_3073_to_3328__kernel)
        .other          cast_n_3073_to_3328__kernel,@"STO_CUDA_ENTRY STV_DEFAULT"
cast_n_3073_to_3328__kernel:
.text.cast_n_3073_to_3328__kernel:
[----:B------:R-:W-:-:S02]  /*0000*/  IMAD.MOV.U32 R1, RZ, RZ, c[0x0][0x28] ;  /* 0x00000a00ff017624 */ /* 0x000fc400078e00ff */
[----:B------:R-:W-:-:S05]  /*0010*/  IMAD.MOV.U32 R8, RZ, RZ, c[0x0][0x170] ;  /* 0x00005c00ff087624 */ /* 0x000fca00078e00ff */
[----:B------:R-:W-:-:S05]  /*0020*/  IADD3 R8, P0, R8, 0xcff, RZ ;  /* 0x00000cff08087810 */ /* 0x000fca0007f1e0ff */
[----:B------:R-:W-:-:S04]  /*0030*/  IMAD.X R9, RZ, RZ, c[0x0][0x174], P0 ;  /* 0x00005d00ff097624 */ /* 0x000fc800000e06ff */
[C---:B------:R-:W-:Y:S01]  /*0040*/  IMAD.WIDE.U32 R2, R9.reuse, -0x3b13b13b, RZ ;  /* 0xc4ec4ec509027825 */ /* 0x040fe200078e00ff */
[----:B------:R-:W-:-:S05]  /*0050*/  ISETP.LT.AND P1, PT, R9, RZ, PT ;  /* 0x000000ff0900720c */ /* 0x000fca0003f21270 */
[----:B------:R-:W-:-:S04]  /*0060*/  IMAD.WIDE.U32 R4, P0, R8, 0x4ec4ec4e, R2 ;  /* 0x4ec4ec4e08047825 */ /* 0x000fc80007800002 */
[----:B------:R-:W-:-:S04]  /*0070*/  IMAD.WIDE.U32 R2, R8, -0x3b13b13b, RZ ;  /* 0xc4ec4ec508027825 */ /* 0x000fc800078e00ff */
[----:B------:R-:W-:Y:S01]  /*0080*/  IMAD.X R7, RZ, RZ, RZ, P0 ;  /* 0x000000ffff077224 */ /* 0x000fe200000e06ff */
[----:B------:R-:W-:Y:S01]  /*0090*/  IADD3 RZ, P0, R3, R4, RZ ;  /* 0x0000000403ff7210 */ /* 0x000fe20007f1e0ff */
[----:B------:R-:W-:-:S04]  /*00a0*/  IMAD.MOV.U32 R6, RZ, RZ, R5 ;  /* 0x000000ffff067224 */ /* 0x000fc800078e0005 */
[----:B------:R-:W-:-:S05]  /*00b0*/  IMAD.WIDE.U32.X R2, R9, 0x4ec4ec4e, R6, P0 ;  /* 0x4ec4ec4e09027825 */ /* 0x000fca00000e0406 */
[----:B------:R-:W-:-:S04]  /*00c0*/  IADD3 R5, P0, R2, 0x3b13b13b, RZ ;  /* 0x3b13b13b02057810 */ /* 0x000fc80007f1e0ff */
        /* <DEDUP_REMOVED lines=50> */
.L_x_10:
        /* <DEDUP_REMOVED lines=43> */
.L_x_9:
        /* <DEDUP_REMOVED lines=33> */
.L_x_11:
        /* <DEDUP_REMOVED lines=13> */
.L_x_51:


//--------------------- .text.cast_n_2817_to_3072__kernel --------------------------
	.section	.text.cast_n_2817_to_3072__kernel,"ax",@progbits
	.sectioninfo	@"SHI_REGISTERS=35"
	.align	128
        .global         cast_n_2817_to_3072__kernel
        .type           cast_n_2817_to_3072__kernel,@function
        .size           cast_n_2817_to_3072__kernel,(.L_x_52 - cast_n_2817_to_3072__kernel)
        .other          cast_n_2817_to_3072__kernel,@"STO_CUDA_ENTRY STV_DEFAULT"
cast_n_2817_to_3072__kernel:
.text.cast_n_2817_to_3072__kernel:
        /* <DEDUP_REMOVED lines=63> */
.L_x_13:
        /* <DEDUP_REMOVED lines=43> */
.L_x_12:
        /* <DEDUP_REMOVED lines=33> */
.L_x_14:
        /* <DEDUP_REMOVED lines=13> */
.L_x_52:


//--------------------- .text.cast_n_2561_to_2816__kernel --------------------------
	.section	.text.cast_n_2561_to_2816__kernel,"ax",@progbits
	.sectioninfo	@"SHI_REGISTERS=35"
	.align	128
        .global         cast_n_2561_to_2816__kernel
        .type           cast_n_2561_to_2816__kernel,@function
        .size           cast_n_2561_to_2816__kernel,(.L_x_53 - cast_n_2561_to_2816__kernel)
        .other          cast_n_2561_to_2816__kernel,@"STO_CUDA_ENTRY STV_DEFAULT"
cast_n_2561_to_2816__kernel:
.text.cast_n_2561_to_2816__kernel:
        /* <DEDUP_REMOVED lines=63> */
.L_x_16:
        /* <DEDUP_REMOVED lines=43> */
.L_x_15:
        /* <DEDUP_REMOVED lines=33> */
.L_x_17:
        /* <DEDUP_REMOVED lines=13> */
.L_x_53:


//--------------------- .text.cast_n_2305_to_2560__kernel --------------------------
	.section	.text.cast_n_2305_to_2560__kernel,"ax",@progbits
	.sectioninfo	@"SHI_REGISTERS=35"
	.align	128
        .global         cast_n_2305_to_2560__kernel
        .type           cast_n_2305_to_2560__kernel,@function
        .size           cast_n_2305_to_2560__kernel,(.L_x_54 - cast_n_2305_to_2560__kernel)
        .other          cast_n_2305_to_2560__kernel,@"STO_CUDA_ENTRY STV_DEFAULT"
cast_n_2305_to_2560__kernel:
.text.cast_n_2305_to_2560__kernel:
        /* <DEDUP_REMOVED lines=63> */
.L_x_19:
        /* <DEDUP_REMOVED lines=43> */
.L_x_18:
        /* <DEDUP_REMOVED lines=33> */
.L_x_20:
        /* <DEDUP_REMOVED lines=13> */
.L_x_54:


//--------------------- .text.cast_n_2049_to_2304__kernel --------------------------
	.section	.text.cast_n_2049_to_2304__kernel,"ax",@progbits
	.sectioninfo	@"SHI_REGISTERS=35"
	.align	128
        .global         cast_n_2049_to_2304__kernel
        .type           cast_n_2049_to_2304__kernel,@function
        .size           cast_n_2049_to_2304__kernel,(.L_x_55 - cast_n_2049_to_2304__kernel)
        .other          cast_n_2049_to_2304__kernel,@"STO_CUDA_ENTRY STV_DEFAULT"
cast_n_2049_to_2304__kernel:
.text.cast_n_2049_to_2304__kernel:
        /* <DEDUP_REMOVED lines=63> */
.L_x_22:
        /* <DEDUP_REMOVED lines=43> */
.L_x_21:
        /* <DEDUP_REMOVED lines=33> */
.L_x_23:
        /* <DEDUP_REMOVED lines=13> */
.L_x_55:


//--------------------- .text.cast_n_1793_to_2048__kernel --------------------------
	.section	.text.cast_n_1793_to_2048__kernel,"ax",@progbits
	.sectioninfo	@"SHI_REGISTERS=34"
	.align	128
        .global         cast_n_1793_to_2048__kernel
        .type           cast_n_1793_to_2048__kernel,@function
        .size           cast_n_1793_to_2048__kernel,(.L_x_56 - cast_n_1793_to_2048__kernel)
        .other          cast_n_1793_to_2048__kernel,@"STO_CUDA_ENTRY STV_DEFAULT"
cast_n_1793_to_2048__kernel:
.text.cast_n_1793_to_2048__kernel:
        /* <DEDUP_REMOVED lines=48> */
.L_x_25:
        /* <DEDUP_REMOVED lines=43> */
.L_x_24:
        /* <DEDUP_REMOVED lines=33> */
.L_x_26:
        /* <DEDUP_REMOVED lines=12> */
.L_x_56:


//--------------------- .text.cast_n_1537_to_1792__kernel --------------------------
	.section	.text.cast_n_1537_to_1792__kernel,"ax",@progbits
	.sectioninfo	@"SHI_REGISTERS=35"
	.align	128
        .global         cast_n_1537_to_1792__kernel
        .type           cast_n_1537_to_1792__kernel,@function
        .size           cast_n_1537_to_1792__kernel,(.L_x_57 - cast_n_1537_to_1792__kernel)
        .other          cast_n_1537_to_1792__kernel,@"STO_CUDA_ENTRY STV_DEFAULT"
cast_n_1537_to_1792__kernel:
.text.cast_n_1537_to_1792__kernel:
        /* <DEDUP_REMOVED lines=63> */
.L_x_28:
        /* <DEDUP_REMOVED lines=43> */
.L_x_27:
        /* <DEDUP_REMOVED lines=33> */
.L_x_29:
        /* <DEDUP_REMOVED lines=13> */
.L_x_57:


//--------------------- .text.cast_n_1281_to_1536__kernel --------------------------
	.section	.text.cast_n_1281_to_1536__kernel,"ax",@progbits
	.sectioninfo	@"SHI_REGISTERS=35"
	.align	128
        .global         cast_n_1281_to_1536__kernel
        .type           cast_n_1281_to_1536__kernel,@function
        .size           cast_n_1281_to_1536__kernel,(.L_x_58 - cast_n_1281_to_1536__kernel)
        .other          cast_n_1281_to_1536__kernel,@"STO_CUDA_ENTRY STV_DEFAULT"
cast_n_1281_to_1536__kernel:
.text.cast_n_1281_to_1536__kernel:
        /* <DEDUP_REMOVED lines=63> */
.L_x_31:
        /* <DEDUP_REMOVED lines=43> */
.L_x_30:
        /* <DEDUP_REMOVED lines=33> */
.L_x_32:
        /* <DEDUP_REMOVED lines=13> */
.L_x_58:


//--------------------- .text.cast_n_1025_to_1280__kernel --------------------------
	.section	.text.cast_n_1025_to_1280__kernel,"ax",@progbits
	.sectioninfo	@"SHI_REGISTERS=35"
	.align	128
        .global         cast_n_1025_to_1280__kernel
        .type           cast_n_1025_to_1280__kernel,@function
        .size           cast_n_1025_to_1280__kernel,(.L_x_59 - cast_n_1025_to_1280__kernel)
        .other          cast_n_1025_to_1280__kernel,@"STO_CUDA_ENTRY STV_DEFAULT"
cast_n_1025_to_1280__kernel:
.text.cast_n_1025_to_1280__kernel:
        /* <DEDUP_REMOVED lines=63> */
.L_x_34:
        /* <DEDUP_REMOVED lines=43> */
.L_x_33:
        /* <DEDUP_REMOVED lines=33> */
.L_x_35:
        /* <DEDUP_REMOVED lines=13> */
.L_x_59:


//--------------------- .text.cast_n_769_to_1024__kernel --------------------------
	.section	.text.cast_n_769_to_1024__kernel,"ax",@progbits
	.sectioninfo	@"SHI_REGISTERS=34"
	.align	128
        .global         cast_n_769_to_1024__kernel
        .type           cast_n_769_to_1024__kernel,@function
        .size           cast_n_769_to_1024__kernel,(.L_x_60 - cast_n_769_to_1024__kernel)
        .other          cast_n_769_to_1024__kernel,@"STO_CUDA_ENTRY STV_DEFAULT"
cast_n_769_to_1024__kernel:
.text.cast_n_769_to_1024__kernel:
        /* <DEDUP_REMOVED lines=48> */
.L_x_37:
        /* <DEDUP_REMOVED lines=43> */
.L_x_36:
        /* <DEDUP_REMOVED lines=33> */
.L_x_38:
        /* <DEDUP_REMOVED lines=12> */
.L_x_60:


//--------------------- .text.cast_n_513_to_768__kernel --------------------------
	.section	.text.cast_n_513_to_768__kernel,"ax",@progbits
	.sectioninfo	@"SHI_REGISTERS=35"
	.align	128
        .global         cast_n_513_to_768__kernel
        .type           cast_n_513_to_768__kernel,@function
        .size           cast_n_513_to_768__kernel,(.L_x_61 - cast_n_513_to_768__kernel)
        .other          cast_n_513_to_768__kernel,@"STO_CUDA_ENTRY STV_DEFAULT"
cast_n_513_to_768__kernel:
.text.cast_n_513_to_768__kernel:
        /* <DEDUP_REMOVED lines=63> */
.L_x_40:
        /* <DEDUP_REMOVED lines=43> */
.L_x_39:
        /* <DEDUP_REMOVED lines=33> */
.L_x_41:
        /* <DEDUP_REMOVED lines=13> */
.L_x_61:


//--------------------- .text.cast_n_257_to_512__kernel --------------------------
	.section	.text.cast_n_257_to_512__kernel,"ax",@progbits
	.sectioninfo	@"SHI_REGISTERS=34"
	.align	128
        .global         cast_n_257_to_512__kernel
        .type           cast_n_257_to_512__kernel,@function
        .size           cast_n_257_to_512__kernel,(.L_x_62 - cast_n_257_to_512__kernel)
        .other          cast_n_257_to_512__kernel,@"STO_CUDA_ENTRY STV_DEFAULT"
cast_n_257_to_512__kernel:
.text.cast_n_257_to_512__kernel:
        /* <DEDUP_REMOVED lines=48> */
.L_x_43:
        /* <DEDUP_REMOVED lines=43> */
.L_x_42:
        /* <DEDUP_REMOVED lines=33> */
.L_x_44:
        /* <DEDUP_REMOVED lines=12> */
.L_x_62:


//--------------------- .text.cast_n_1_to_256__kernel --------------------------
	.section	.text.cast_n_1_to_256__kernel,"ax",@progbits
	.sectioninfo	@"SHI_REGISTERS=34"
	.align	128
        .global         cast_n_1_to_256__kernel
        .type           cast_n_1_to_256__kernel,@function
        .size           cast_n_1_to_256__kernel,(.L_x_63 - cast_n_1_to_256__kernel)
        .other          cast_n_1_to_256__kernel,@"STO_CUDA_ENTRY STV_DEFAULT"
cast_n_1_to_256__kernel:
.text.cast_n_1_to_256__kernel:
        /* <DEDUP_REMOVED lines=48> */
.L_x_46:
        /* <DEDUP_REMOVED lines=43> */
.L_x_45:
        /* <DEDUP_REMOVED lines=33> */
.L_x_47:
        /* <DEDUP_REMOVED lines=12> */
.L_x_63:
